//
// Generated by NVIDIA NVVM Compiler
//
// Compiler Build ID: CL-36424714
// Cuda compilation tools, release 13.0, V13.0.88
// Based on NVVM 20.0.0
//

.version 9.0
.target sm_100
.address_size 64


.entry _Z12mandelKernelffffPiiii(
	.param .f32 _Z12mandelKernelffffPiiii_param_0,
	.param .f32 _Z12mandelKernelffffPiiii_param_1,
	.param .f32 _Z12mandelKernelffffPiiii_param_2,
	.param .f32 _Z12mandelKernelffffPiiii_param_3,
	.param .u64 .ptr .align 1 _Z12mandelKernelffffPiiii_param_4,
	.param .u32 _Z12mandelKernelffffPiiii_param_5,
	.param .u32 _Z12mandelKernelffffPiiii_param_6,
	.param .u32 _Z12mandelKernelffffPiiii_param_7
)
{
	.reg .pred 	%p<48>;
	.reg .b32 	%r<128>;
	.reg .b32 	%f<324>;
	.reg .b64 	%rd<51>;

	ld.param.f32 	%f179, [_Z12mandelKernelffffPiiii_param_0];
	ld.param.f32 	%f180, [_Z12mandelKernelffffPiiii_param_1];
	ld.param.f32 	%f181, [_Z12mandelKernelffffPiiii_param_2];
	ld.param.f32 	%f182, [_Z12mandelKernelffffPiiii_param_3];
	ld.param.u64 	%rd2, [_Z12mandelKernelffffPiiii_param_4];
	ld.param.u32 	%r49, [_Z12mandelKernelffffPiiii_param_5];
	ld.param.u32 	%r51, [_Z12mandelKernelffffPiiii_param_6];
	ld.param.u32 	%r50, [_Z12mandelKernelffffPiiii_param_7];
	cvta.to.global.u64 	%rd1, %rd2;
	mov.u32 	%r52, %ctaid.y;
	mov.u32 	%r53, %ntid.y;
	mov.u32 	%r54, %tid.y;
	mad.lo.s32 	%r1, %r52, %r53, %r54;
	mov.u32 	%r55, %ctaid.x;
	mov.u32 	%r56, %ntid.x;
	mov.u32 	%r57, %tid.x;
	mad.lo.s32 	%r2, %r55, %r56, %r57;
	sub.f32 	%f183, %f179, %f181;
	cvt.rn.f32.s32 	%f184, %r49;
	div.rn.f32 	%f185, %f183, %f184;
	sub.f32 	%f186, %f180, %f182;
	cvt.rn.f32.s32 	%f187, %r51;
	div.rn.f32 	%f188, %f186, %f187;
	cvt.rn.f32.s32 	%f189, %r2;
	fma.rn.f32 	%f1, %f185, %f189, %f181;
	cvt.rn.f32.u32 	%f190, %r1;
	fma.rn.f32 	%f2, %f188, %f190, %f182;
	setp.ne.s32 	%p1, %r50, 100000;
	@%p1 bra 	$L__BB0_46;
	mov.b32 	%r3, 0;
	mov.f32 	%f320, %f2;
	mov.f32 	%f321, %f1;
$L__BB0_2:
	.pragma "nounroll";
	mul.f32 	%f5, %f321, %f321;
	mul.f32 	%f6, %f320, %f320;
	add.f32 	%f194, %f5, %f6;
	setp.gt.f32 	%p5, %f194, 0f40800000;
	@%p5 bra 	$L__BB0_51;
	sub.f32 	%f195, %f5, %f6;
	add.f32 	%f196, %f321, %f321;
	add.f32 	%f7, %f1, %f195;
	fma.rn.f32 	%f8, %f196, %f320, %f2;
	mul.f32 	%f9, %f7, %f7;
	mul.f32 	%f10, %f8, %f8;
	add.f32 	%f197, %f10, %f9;
	setp.gt.f32 	%p6, %f197, 0f40800000;
	@%p6 bra 	$L__BB0_53;
	sub.f32 	%f198, %f9, %f10;
	add.f32 	%f199, %f7, %f7;
	add.f32 	%f11, %f1, %f198;
	fma.rn.f32 	%f12, %f8, %f199, %f2;
	mul.f32 	%f13, %f11, %f11;
	mul.f32 	%f14, %f12, %f12;
	add.f32 	%f200, %f13, %f14;
	setp.gt.f32 	%p7, %f200, 0f40800000;
	@%p7 bra 	$L__BB0_55;
	sub.f32 	%f201, %f13, %f14;
	add.f32 	%f202, %f11, %f11;
	add.f32 	%f15, %f1, %f201;
	fma.rn.f32 	%f16, %f12, %f202, %f2;
	mul.f32 	%f17, %f15, %f15;
	mul.f32 	%f18, %f16, %f16;
	add.f32 	%f203, %f17, %f18;
	setp.gt.f32 	%p8, %f203, 0f40800000;
	@%p8 bra 	$L__BB0_57;
	sub.f32 	%f204, %f17, %f18;
	add.f32 	%f205, %f15, %f15;
	add.f32 	%f19, %f1, %f204;
	fma.rn.f32 	%f20, %f16, %f205, %f2;
	mul.f32 	%f21, %f19, %f19;
	mul.f32 	%f22, %f20, %f20;
	add.f32 	%f206, %f21, %f22;
	setp.gt.f32 	%p9, %f206, 0f40800000;
	@%p9 bra 	$L__BB0_59;
	sub.f32 	%f207, %f21, %f22;
	add.f32 	%f208, %f19, %f19;
	add.f32 	%f23, %f1, %f207;
	fma.rn.f32 	%f24, %f20, %f208, %f2;
	mul.f32 	%f25, %f23, %f23;
	mul.f32 	%f26, %f24, %f24;
	add.f32 	%f209, %f25, %f26;
	setp.gt.f32 	%p10, %f209, 0f40800000;
	@%p10 bra 	$L__BB0_61;
	sub.f32 	%f210, %f25, %f26;
	add.f32 	%f211, %f23, %f23;
	add.f32 	%f27, %f1, %f210;
	fma.rn.f32 	%f28, %f24, %f211, %f2;
	mul.f32 	%f29, %f27, %f27;
	mul.f32 	%f30, %f28, %f28;
	add.f32 	%f212, %f29, %f30;
	setp.gt.f32 	%p11, %f212, 0f40800000;
	@%p11 bra 	$L__BB0_63;
	sub.f32 	%f213, %f29, %f30;
	add.f32 	%f214, %f27, %f27;
	add.f32 	%f31, %f1, %f213;
	fma.rn.f32 	%f32, %f28, %f214, %f2;
	mul.f32 	%f33, %f31, %f31;
	mul.f32 	%f34, %f32, %f32;
	add.f32 	%f215, %f33, %f34;
	setp.gt.f32 	%p12, %f215, 0f40800000;
	@%p12 bra 	$L__BB0_65;
	sub.f32 	%f216, %f33, %f34;
	add.f32 	%f217, %f31, %f31;
	add.f32 	%f35, %f1, %f216;
	fma.rn.f32 	%f36, %f32, %f217, %f2;
	mul.f32 	%f37, %f35, %f35;
	mul.f32 	%f38, %f36, %f36;
	add.f32 	%f218, %f37, %f38;
	setp.gt.f32 	%p13, %f218, 0f40800000;
	@%p13 bra 	$L__BB0_67;
	sub.f32 	%f219, %f37, %f38;
	add.f32 	%f220, %f35, %f35;
	add.f32 	%f39, %f1, %f219;
	fma.rn.f32 	%f40, %f36, %f220, %f2;
	mul.f32 	%f41, %f39, %f39;
	mul.f32 	%f42, %f40, %f40;
	add.f32 	%f221, %f41, %f42;
	setp.gt.f32 	%p14, %f221, 0f40800000;
	@%p14 bra 	$L__BB0_69;
	sub.f32 	%f222, %f41, %f42;
	add.f32 	%f223, %f39, %f39;
	add.f32 	%f43, %f1, %f222;
	fma.rn.f32 	%f44, %f40, %f223, %f2;
	mul.f32 	%f45, %f43, %f43;
	mul.f32 	%f46, %f44, %f44;
	add.f32 	%f224, %f45, %f46;
	setp.gt.f32 	%p15, %f224, 0f40800000;
	@%p15 bra 	$L__BB0_71;
	sub.f32 	%f225, %f45, %f46;
	add.f32 	%f226, %f43, %f43;
	add.f32 	%f47, %f1, %f225;
	fma.rn.f32 	%f48, %f44, %f226, %f2;
	mul.f32 	%f49, %f47, %f47;
	mul.f32 	%f50, %f48, %f48;
	add.f32 	%f227, %f49, %f50;
	setp.gt.f32 	%p16, %f227, 0f40800000;
	@%p16 bra 	$L__BB0_73;
	sub.f32 	%f228, %f49, %f50;
	add.f32 	%f229, %f47, %f47;
	add.f32 	%f51, %f1, %f228;
	fma.rn.f32 	%f52, %f48, %f229, %f2;
	mul.f32 	%f53, %f51, %f51;
	mul.f32 	%f54, %f52, %f52;
	add.f32 	%f230, %f53, %f54;
	setp.gt.f32 	%p17, %f230, 0f40800000;
	@%p17 bra 	$L__BB0_75;
	sub.f32 	%f231, %f53, %f54;
	add.f32 	%f232, %f51, %f51;
	add.f32 	%f55, %f1, %f231;
	fma.rn.f32 	%f56, %f52, %f232, %f2;
	mul.f32 	%f57, %f55, %f55;
	mul.f32 	%f58, %f56, %f56;
	add.f32 	%f233, %f57, %f58;
	setp.gt.f32 	%p18, %f233, 0f40800000;
	@%p18 bra 	$L__BB0_77;
	sub.f32 	%f234, %f57, %f58;
	add.f32 	%f235, %f55, %f55;
	add.f32 	%f59, %f1, %f234;
	fma.rn.f32 	%f60, %f56, %f235, %f2;
	mul.f32 	%f61, %f59, %f59;
	mul.f32 	%f62, %f60, %f60;
	add.f32 	%f236, %f61, %f62;
	setp.gt.f32 	%p19, %f236, 0f40800000;
	@%p19 bra 	$L__BB0_79;
	sub.f32 	%f237, %f61, %f62;
	add.f32 	%f238, %f59, %f59;
	add.f32 	%f63, %f1, %f237;
	fma.rn.f32 	%f64, %f60, %f238, %f2;
	mul.f32 	%f65, %f63, %f63;
	mul.f32 	%f66, %f64, %f64;
	add.f32 	%f239, %f65, %f66;
	setp.gt.f32 	%p20, %f239, 0f40800000;
	@%p20 bra 	$L__BB0_81;
	sub.f32 	%f240, %f65, %f66;
	add.f32 	%f241, %f63, %f63;
	add.f32 	%f67, %f1, %f240;
	fma.rn.f32 	%f68, %f64, %f241, %f2;
	mul.f32 	%f69, %f67, %f67;
	mul.f32 	%f70, %f68, %f68;
	add.f32 	%f242, %f69, %f70;
	setp.gt.f32 	%p21, %f242, 0f40800000;
	@%p21 bra 	$L__BB0_83;
	sub.f32 	%f243, %f69, %f70;
	add.f32 	%f244, %f67, %f67;
	add.f32 	%f71, %f1, %f243;
	fma.rn.f32 	%f72, %f68, %f244, %f2;
	mul.f32 	%f73, %f71, %f71;
	mul.f32 	%f74, %f72, %f72;
	add.f32 	%f245, %f73, %f74;
	setp.gt.f32 	%p22, %f245, 0f40800000;
	@%p22 bra 	$L__BB0_85;
	sub.f32 	%f246, %f73, %f74;
	add.f32 	%f247, %f71, %f71;
	add.f32 	%f75, %f1, %f246;
	fma.rn.f32 	%f76, %f72, %f247, %f2;
	mul.f32 	%f77, %f75, %f75;
	mul.f32 	%f78, %f76, %f76;
	add.f32 	%f248, %f77, %f78;
	setp.gt.f32 	%p23, %f248, 0f40800000;
	@%p23 bra 	$L__BB0_87;
	sub.f32 	%f249, %f77, %f78;
	add.f32 	%f250, %f75, %f75;
	add.f32 	%f79, %f1, %f249;
	fma.rn.f32 	%f80, %f76, %f250, %f2;
	mul.f32 	%f81, %f79, %f79;
	mul.f32 	%f82, %f80, %f80;
	add.f32 	%f251, %f81, %f82;
	setp.gt.f32 	%p24, %f251, 0f40800000;
	@%p24 bra 	$L__BB0_89;
	sub.f32 	%f252, %f81, %f82;
	add.f32 	%f253, %f79, %f79;
	add.f32 	%f83, %f1, %f252;
	fma.rn.f32 	%f84, %f80, %f253, %f2;
	mul.f32 	%f85, %f83, %f83;
	mul.f32 	%f86, %f84, %f84;
	add.f32 	%f254, %f85, %f86;
	setp.gt.f32 	%p25, %f254, 0f40800000;
	@%p25 bra 	$L__BB0_91;
	sub.f32 	%f255, %f85, %f86;
	add.f32 	%f256, %f83, %f83;
	add.f32 	%f87, %f1, %f255;
	fma.rn.f32 	%f88, %f84, %f256, %f2;
	mul.f32 	%f89, %f87, %f87;
	mul.f32 	%f90, %f88, %f88;
	add.f32 	%f257, %f89, %f90;
	setp.gt.f32 	%p26, %f257, 0f40800000;
	@%p26 bra 	$L__BB0_50;
	sub.f32 	%f258, %f89, %f90;
	add.f32 	%f259, %f87, %f87;
	add.f32 	%f91, %f1, %f258;
	fma.rn.f32 	%f92, %f259, %f88, %f2;
	mul.f32 	%f93, %f91, %f91;
	mul.f32 	%f94, %f92, %f92;
	add.f32 	%f260, %f94, %f93;
	setp.gt.f32 	%p27, %f260, 0f40800000;
	@%p27 bra 	$L__BB0_52;
	sub.f32 	%f261, %f93, %f94;
	add.f32 	%f262, %f91, %f91;
	add.f32 	%f95, %f1, %f261;
	fma.rn.f32 	%f96, %f92, %f262, %f2;
	mul.f32 	%f97, %f95, %f95;
	mul.f32 	%f98, %f96, %f96;
	add.f32 	%f263, %f97, %f98;
	setp.gt.f32 	%p28, %f263, 0f40800000;
	@%p28 bra 	$L__BB0_54;
	sub.f32 	%f264, %f97, %f98;
	add.f32 	%f265, %f95, %f95;
	add.f32 	%f99, %f1, %f264;
	fma.rn.f32 	%f100, %f96, %f265, %f2;
	mul.f32 	%f101, %f99, %f99;
	mul.f32 	%f102, %f100, %f100;
	add.f32 	%f266, %f101, %f102;
	setp.gt.f32 	%p29, %f266, 0f40800000;
	@%p29 bra 	$L__BB0_56;
	sub.f32 	%f267, %f101, %f102;
	add.f32 	%f268, %f99, %f99;
	add.f32 	%f103, %f1, %f267;
	fma.rn.f32 	%f104, %f100, %f268, %f2;
	mul.f32 	%f105, %f103, %f103;
	mul.f32 	%f106, %f104, %f104;
	add.f32 	%f269, %f105, %f106;
	setp.gt.f32 	%p30, %f269, 0f40800000;
	@%p30 bra 	$L__BB0_58;
	sub.f32 	%f270, %f105, %f106;
	add.f32 	%f271, %f103, %f103;
	add.f32 	%f107, %f1, %f270;
	fma.rn.f32 	%f108, %f104, %f271, %f2;
	mul.f32 	%f109, %f107, %f107;
	mul.f32 	%f110, %f108, %f108;
	add.f32 	%f272, %f109, %f110;
	setp.gt.f32 	%p31, %f272, 0f40800000;
	@%p31 bra 	$L__BB0_60;
	sub.f32 	%f273, %f109, %f110;
	add.f32 	%f274, %f107, %f107;
	add.f32 	%f111, %f1, %f273;
	fma.rn.f32 	%f112, %f108, %f274, %f2;
	mul.f32 	%f113, %f111, %f111;
	mul.f32 	%f114, %f112, %f112;
	add.f32 	%f275, %f113, %f114;
	setp.gt.f32 	%p32, %f275, 0f40800000;
	@%p32 bra 	$L__BB0_62;
	sub.f32 	%f276, %f113, %f114;
	add.f32 	%f277, %f111, %f111;
	add.f32 	%f115, %f1, %f276;
	fma.rn.f32 	%f116, %f112, %f277, %f2;
	mul.f32 	%f117, %f115, %f115;
	mul.f32 	%f118, %f116, %f116;
	add.f32 	%f278, %f117, %f118;
	setp.gt.f32 	%p33, %f278, 0f40800000;
	@%p33 bra 	$L__BB0_64;
	sub.f32 	%f279, %f117, %f118;
	add.f32 	%f280, %f115, %f115;
	add.f32 	%f119, %f1, %f279;
	fma.rn.f32 	%f120, %f116, %f280, %f2;
	mul.f32 	%f121, %f119, %f119;
	mul.f32 	%f122, %f120, %f120;
	add.f32 	%f281, %f121, %f122;
	setp.gt.f32 	%p34, %f281, 0f40800000;
	@%p34 bra 	$L__BB0_66;
	sub.f32 	%f282, %f121, %f122;
	add.f32 	%f283, %f119, %f119;
	add.f32 	%f123, %f1, %f282;
	fma.rn.f32 	%f124, %f120, %f283, %f2;
	mul.f32 	%f125, %f123, %f123;
	mul.f32 	%f126, %f124, %f124;
	add.f32 	%f284, %f125, %f126;
	setp.gt.f32 	%p35, %f284, 0f40800000;
	@%p35 bra 	$L__BB0_68;
	sub.f32 	%f285, %f125, %f126;
	add.f32 	%f286, %f123, %f123;
	add.f32 	%f127, %f1, %f285;
	fma.rn.f32 	%f128, %f124, %f286, %f2;
	mul.f32 	%f129, %f127, %f127;
	mul.f32 	%f130, %f128, %f128;
	add.f32 	%f287, %f129, %f130;
	setp.gt.f32 	%p36, %f287, 0f40800000;
	@%p36 bra 	$L__BB0_70;
	sub.f32 	%f288, %f129, %f130;
	add.f32 	%f289, %f127, %f127;
	add.f32 	%f131, %f1, %f288;
	fma.rn.f32 	%f132, %f128, %f289, %f2;
	mul.f32 	%f133, %f131, %f131;
	mul.f32 	%f134, %f132, %f132;
	add.f32 	%f290, %f133, %f134;
	setp.gt.f32 	%p37, %f290, 0f40800000;
	@%p37 bra 	$L__BB0_72;
	sub.f32 	%f291, %f133, %f134;
	add.f32 	%f292, %f131, %f131;
	add.f32 	%f135, %f1, %f291;
	fma.rn.f32 	%f136, %f132, %f292, %f2;
	mul.f32 	%f137, %f135, %f135;
	mul.f32 	%f138, %f136, %f136;
	add.f32 	%f293, %f137, %f138;
	setp.gt.f32 	%p38, %f293, 0f40800000;
	@%p38 bra 	$L__BB0_74;
	sub.f32 	%f294, %f137, %f138;
	add.f32 	%f295, %f135, %f135;
	add.f32 	%f139, %f1, %f294;
	fma.rn.f32 	%f140, %f136, %f295, %f2;
	mul.f32 	%f141, %f139, %f139;
	mul.f32 	%f142, %f140, %f140;
	add.f32 	%f296, %f141, %f142;
	setp.gt.f32 	%p39, %f296, 0f40800000;
	@%p39 bra 	$L__BB0_76;
	sub.f32 	%f297, %f141, %f142;
	add.f32 	%f298, %f139, %f139;
	add.f32 	%f143, %f1, %f297;
	fma.rn.f32 	%f144, %f140, %f298, %f2;
	mul.f32 	%f145, %f143, %f143;
	mul.f32 	%f146, %f144, %f144;
	add.f32 	%f299, %f145, %f146;
	setp.gt.f32 	%p40, %f299, 0f40800000;
	@%p40 bra 	$L__BB0_78;
	sub.f32 	%f300, %f145, %f146;
	add.f32 	%f301, %f143, %f143;
	add.f32 	%f147, %f1, %f300;
	fma.rn.f32 	%f148, %f144, %f301, %f2;
	mul.f32 	%f149, %f147, %f147;
	mul.f32 	%f150, %f148, %f148;
	add.f32 	%f302, %f149, %f150;
	setp.gt.f32 	%p41, %f302, 0f40800000;
	@%p41 bra 	$L__BB0_80;
	sub.f32 	%f303, %f149, %f150;
	add.f32 	%f304, %f147, %f147;
	add.f32 	%f151, %f1, %f303;
	fma.rn.f32 	%f152, %f148, %f304, %f2;
	mul.f32 	%f153, %f151, %f151;
	mul.f32 	%f154, %f152, %f152;
	add.f32 	%f305, %f153, %f154;
	setp.gt.f32 	%p42, %f305, 0f40800000;
	@%p42 bra 	$L__BB0_82;
	sub.f32 	%f306, %f153, %f154;
	add.f32 	%f307, %f151, %f151;
	add.f32 	%f155, %f1, %f306;
	fma.rn.f32 	%f156, %f152, %f307, %f2;
	mul.f32 	%f157, %f155, %f155;
	mul.f32 	%f158, %f156, %f156;
	add.f32 	%f308, %f157, %f158;
	setp.gt.f32 	%p43, %f308, 0f40800000;
	@%p43 bra 	$L__BB0_84;
	sub.f32 	%f309, %f157, %f158;
	add.f32 	%f310, %f155, %f155;
	add.f32 	%f159, %f1, %f309;
	fma.rn.f32 	%f160, %f156, %f310, %f2;
	mul.f32 	%f161, %f159, %f159;
	mul.f32 	%f162, %f160, %f160;
	add.f32 	%f311, %f161, %f162;
	setp.gt.f32 	%p44, %f311, 0f40800000;
	@%p44 bra 	$L__BB0_86;
	sub.f32 	%f312, %f161, %f162;
	add.f32 	%f313, %f159, %f159;
	add.f32 	%f163, %f1, %f312;
	fma.rn.f32 	%f164, %f160, %f313, %f2;
	mul.f32 	%f165, %f163, %f163;
	mul.f32 	%f166, %f164, %f164;
	add.f32 	%f314, %f165, %f166;
	setp.gt.f32 	%p45, %f314, 0f40800000;
	@%p45 bra 	$L__BB0_88;
	sub.f32 	%f315, %f165, %f166;
	add.f32 	%f316, %f163, %f163;
	add.f32 	%f167, %f1, %f315;
	fma.rn.f32 	%f168, %f164, %f316, %f2;
	mul.f32 	%f169, %f167, %f167;
	mul.f32 	%f170, %f168, %f168;
	add.f32 	%f317, %f169, %f170;
	setp.gt.f32 	%p46, %f317, 0f40800000;
	@%p46 bra 	$L__BB0_90;
	sub.f32 	%f318, %f169, %f170;
	add.f32 	%f319, %f167, %f167;
	add.f32 	%f321, %f1, %f318;
	fma.rn.f32 	%f320, %f168, %f319, %f2;
	add.s32 	%r46, %r3, 42;
	setp.lt.u32 	%p47, %r3, 99958;
	mov.u32 	%r3, %r46;
	@%p47 bra 	$L__BB0_2;
	mad.lo.s32 	%r62, %r49, %r1, %r2;
	mul.wide.s32 	%rd7, %r62, 4;
	add.s64 	%rd8, %rd1, %rd7;
	mov.b32 	%r63, 100000;
	st.global.u32 	[%rd8], %r63;
	bra.uni 	$L__BB0_94;
$L__BB0_46:
	setp.lt.s32 	%p2, %r50, 1;
	@%p2 bra 	$L__BB0_93;
	mov.b32 	%r127, 0;
	mov.f32 	%f322, %f2;
	mov.f32 	%f323, %f1;
$L__BB0_48:
	mul.f32 	%f175, %f323, %f323;
	mul.f32 	%f176, %f322, %f322;
	add.f32 	%f191, %f175, %f176;
	setp.leu.f32 	%p3, %f191, 0f40800000;
	@%p3 bra 	$L__BB0_92;
	mad.lo.s32 	%r60, %r49, %r1, %r2;
	mul.wide.s32 	%rd5, %r60, 4;
	add.s64 	%rd6, %rd1, %rd5;
	st.global.u32 	[%rd6], %r127;
	bra.uni 	$L__BB0_94;
$L__BB0_50:
	add.s32 	%r3, %r3, 21;
$L__BB0_51:
	mad.lo.s32 	%r104, %r49, %r1, %r2;
	mul.wide.s32 	%rd49, %r104, 4;
	add.s64 	%rd50, %rd1, %rd49;
	st.global.u32 	[%rd50], %r3;
	bra.uni 	$L__BB0_94;
$L__BB0_52:
	add.s32 	%r3, %r3, 21;
$L__BB0_53:
	add.s32 	%r102, %r3, 1;
	mad.lo.s32 	%r103, %r49, %r1, %r2;
	mul.wide.s32 	%rd47, %r103, 4;
	add.s64 	%rd48, %rd1, %rd47;
	st.global.u32 	[%rd48], %r102;
	bra.uni 	$L__BB0_94;
$L__BB0_54:
	add.s32 	%r3, %r3, 21;
$L__BB0_55:
	add.s32 	%r100, %r3, 2;
	mad.lo.s32 	%r101, %r49, %r1, %r2;
	mul.wide.s32 	%rd45, %r101, 4;
	add.s64 	%rd46, %rd1, %rd45;
	st.global.u32 	[%rd46], %r100;
	bra.uni 	$L__BB0_94;
$L__BB0_56:
	add.s32 	%r3, %r3, 21;
$L__BB0_57:
	add.s32 	%r98, %r3, 3;
	mad.lo.s32 	%r99, %r49, %r1, %r2;
	mul.wide.s32 	%rd43, %r99, 4;
	add.s64 	%rd44, %rd1, %rd43;
	st.global.u32 	[%rd44], %r98;
	bra.uni 	$L__BB0_94;
$L__BB0_58:
	add.s32 	%r3, %r3, 21;
$L__BB0_59:
	add.s32 	%r96, %r3, 4;
	mad.lo.s32 	%r97, %r49, %r1, %r2;
	mul.wide.s32 	%rd41, %r97, 4;
	add.s64 	%rd42, %rd1, %rd41;
	st.global.u32 	[%rd42], %r96;
	bra.uni 	$L__BB0_94;
$L__BB0_60:
	add.s32 	%r3, %r3, 21;
$L__BB0_61:
	add.s32 	%r94, %r3, 5;
	mad.lo.s32 	%r95, %r49, %r1, %r2;
	mul.wide.s32 	%rd39, %r95, 4;
	add.s64 	%rd40, %rd1, %rd39;
	st.global.u32 	[%rd40], %r94;
	bra.uni 	$L__BB0_94;
$L__BB0_62:
	add.s32 	%r3, %r3, 21;
$L__BB0_63:
	add.s32 	%r92, %r3, 6;
	mad.lo.s32 	%r93, %r49, %r1, %r2;
	mul.wide.s32 	%rd37, %r93, 4;
	add.s64 	%rd38, %rd1, %rd37;
	st.global.u32 	[%rd38], %r92;
	bra.uni 	$L__BB0_94;
$L__BB0_64:
	add.s32 	%r3, %r3, 21;
$L__BB0_65:
	add.s32 	%r90, %r3, 7;
	mad.lo.s32 	%r91, %r49, %r1, %r2;
	mul.wide.s32 	%rd35, %r91, 4;
	add.s64 	%rd36, %rd1, %rd35;
	st.global.u32 	[%rd36], %r90;
	bra.uni 	$L__BB0_94;
$L__BB0_66:
	add.s32 	%r3, %r3, 21;
$L__BB0_67:
	add.s32 	%r88, %r3, 8;
	mad.lo.s32 	%r89, %r49, %r1, %r2;
	mul.wide.s32 	%rd33, %r89, 4;
	add.s64 	%rd34, %rd1, %rd33;
	st.global.u32 	[%rd34], %r88;
	bra.uni 	$L__BB0_94;
$L__BB0_68:
	add.s32 	%r3, %r3, 21;
$L__BB0_69:
	add.s32 	%r86, %r3, 9;
	mad.lo.s32 	%r87, %r49, %r1, %r2;
	mul.wide.s32 	%rd31, %r87, 4;
	add.s64 	%rd32, %rd1, %rd31;
	st.global.u32 	[%rd32], %r86;
	bra.uni 	$L__BB0_94;
$L__BB0_70:
	add.s32 	%r3, %r3, 21;
$L__BB0_71:
	add.s32 	%r84, %r3, 10;
	mad.lo.s32 	%r85, %r49, %r1, %r2;
	mul.wide.s32 	%rd29, %r85, 4;
	add.s64 	%rd30, %rd1, %rd29;
	st.global.u32 	[%rd30], %r84;
	bra.uni 	$L__BB0_94;
$L__BB0_72:
	add.s32 	%r3, %r3, 21;
$L__BB0_73:
	add.s32 	%r82, %r3, 11;
	mad.lo.s32 	%r83, %r49, %r1, %r2;
	mul.wide.s32 	%rd27, %r83, 4;
	add.s64 	%rd28, %rd1, %rd27;
	st.global.u32 	[%rd28], %r82;
	bra.uni 	$L__BB0_94;
$L__BB0_74:
	add.s32 	%r3, %r3, 21;
$L__BB0_75:
	add.s32 	%r80, %r3, 12;
	mad.lo.s32 	%r81, %r49, %r1, %r2;
	mul.wide.s32 	%rd25, %r81, 4;
	add.s64 	%rd26, %rd1, %rd25;
	st.global.u32 	[%rd26], %r80;
	bra.uni 	$L__BB0_94;
$L__BB0_76:
	add.s32 	%r3, %r3, 21;
$L__BB0_77:
	add.s32 	%r78, %r3, 13;
	mad.lo.s32 	%r79, %r49, %r1, %r2;
	mul.wide.s32 	%rd23, %r79, 4;
	add.s64 	%rd24, %rd1, %rd23;
	st.global.u32 	[%rd24], %r78;
	bra.uni 	$L__BB0_94;
$L__BB0_78:
	add.s32 	%r3, %r3, 21;
$L__BB0_79:
	add.s32 	%r76, %r3, 14;
	mad.lo.s32 	%r77, %r49, %r1, %r2;
	mul.wide.s32 	%rd21, %r77, 4;
	add.s64 	%rd22, %rd1, %rd21;
	st.global.u32 	[%rd22], %r76;
	bra.uni 	$L__BB0_94;
$L__BB0_80:
	add.s32 	%r3, %r3, 21;
$L__BB0_81:
	add.s32 	%r74, %r3, 15;
	mad.lo.s32 	%r75, %r49, %r1, %r2;
	mul.wide.s32 	%rd19, %r75, 4;
	add.s64 	%rd20, %rd1, %rd19;
	st.global.u32 	[%rd20], %r74;
	bra.uni 	$L__BB0_94;
$L__BB0_82:
	add.s32 	%r3, %r3, 21;
$L__BB0_83:
	add.s32 	%r72, %r3, 16;
	mad.lo.s32 	%r73, %r49, %r1, %r2;
	mul.wide.s32 	%rd17, %r73, 4;
	add.s64 	%rd18, %rd1, %rd17;
	st.global.u32 	[%rd18], %r72;
	bra.uni 	$L__BB0_94;
$L__BB0_84:
	add.s32 	%r3, %r3, 21;
$L__BB0_85:
	add.s32 	%r70, %r3, 17;
	mad.lo.s32 	%r71, %r49, %r1, %r2;
	mul.wide.s32 	%rd15, %r71, 4;
	add.s64 	%rd16, %rd1, %rd15;
	st.global.u32 	[%rd16], %r70;
	bra.uni 	$L__BB0_94;
$L__BB0_86:
	add.s32 	%r3, %r3, 21;
$L__BB0_87:
	add.s32 	%r68, %r3, 18;
	mad.lo.s32 	%r69, %r49, %r1, %r2;
	mul.wide.s32 	%rd13, %r69, 4;
	add.s64 	%rd14, %rd1, %rd13;
	st.global.u32 	[%rd14], %r68;
	bra.uni 	$L__BB0_94;
$L__BB0_88:
	add.s32 	%r3, %r3, 21;
$L__BB0_89:
	add.s32 	%r66, %r3, 19;
	mad.lo.s32 	%r67, %r49, %r1, %r2;
	mul.wide.s32 	%rd11, %r67, 4;
	add.s64 	%rd12, %rd1, %rd11;
	st.global.u32 	[%rd12], %r66;
	bra.uni 	$L__BB0_94;
$L__BB0_90:
	add.s32 	%r3, %r3, 21;
$L__BB0_91:
	add.s32 	%r64, %r3, 20;
	mad.lo.s32 	%r65, %r49, %r1, %r2;
	mul.wide.s32 	%rd9, %r65, 4;
	add.s64 	%rd10, %rd1, %rd9;
	st.global.u32 	[%rd10], %r64;
	bra.uni 	$L__BB0_94;
$L__BB0_92:
	sub.f32 	%f192, %f175, %f176;
	add.f32 	%f193, %f323, %f323;
	add.f32 	%f323, %f1, %f192;
	fma.rn.f32 	%f322, %f193, %f322, %f2;
	add.s32 	%r127, %r127, 1;
	setp.ne.s32 	%p4, %r127, %r50;
	@%p4 bra 	$L__BB0_48;
$L__BB0_93:
	mad.lo.s32 	%r59, %r49, %r1, %r2;
	mul.wide.s32 	%rd3, %r59, 4;
	add.s64 	%rd4, %rd1, %rd3;
	st.global.u32 	[%rd4], %r50;
$L__BB0_94:
	ret;

}


// ===== COMPILED SASS (sm_100) =====

	.target	sm_100

	.elftype	@"ET_EXEC"


//--------------------- .note.nv.tkinfo           --------------------------
	.section	.note.nv.tkinfo,"",@"SHT_NOTE"
	.sectionflags	@"SHF_NOTE_NV_TKINFO"
	.tkinfo
        /*0018*/ 	.word	0x00000002
        /*0030*/ 	.string	""
        /*0030*/ 	.string	"ptxas"
        /*0030*/ 	.string	"Cuda compilation tools, release 13.0, V13.0.88"
        /*0030*/ 	.string	"Build cuda_13.0.r13.0/compiler.36424714_0"
        /*0030*/ 	.string	"-arch sm_100 -m 64 "



//--------------------- .note.nv.cuinfo           --------------------------
	.section	.note.nv.cuinfo,"",@"SHT_NOTE"
	.sectionflags	@"SHF_NOTE_NV_CUINFO"
        /*0018*/ 	.short	0x0002
        /*001a*/ 	.short	0x0064
        /*001c*/ 	.short	0x0082
	.zero		2


//--------------------- .nv.info                  --------------------------
	.section	.nv.info,"",@"SHT_CUDA_INFO"
	.align	4


	//----- nvinfo : EIATTR_REGCOUNT
	.align		4
        /*0000*/ 	.byte	0x04, 0x2f
        /*0002*/ 	.short	(.L_1 - .L_0)
	.align		4
.L_0:
        /*0004*/ 	.word	index@(_Z12mandelKernelffffPiiii)
        /*0008*/ 	.word	0x00000011


	//----- nvinfo : EIATTR_FRAME_SIZE
	.align		4
.L_1:
        /*000c*/ 	.byte	0x04, 0x11
        /*000e*/ 	.short	(.L_3 - .L_2)
	.align		4
.L_2:
        /*0010*/ 	.word	index@($__internal_0_$__cuda_sm3x_div_rn_noftz_f32_slowpath)
        /*0014*/ 	.word	0x00000000


	//----- nvinfo : EIATTR_FRAME_SIZE
	.align		4
.L_3:
        /*0018*/ 	.byte	0x04, 0x11
        /*001a*/ 	.short	(.L_5 - .L_4)
	.align		4
.L_4:
        /*001c*/ 	.word	index@(_Z12mandelKernelffffPiiii)
        /*0020*/ 	.word	0x00000000


	//----- nvinfo : EIATTR_MIN_STACK_SIZE
	.align		4
.L_5:
        /*0024*/ 	.byte	0x04, 0x12
        /*0026*/ 	.short	(.L_7 - .L_6)
	.align		4
.L_6:
        /*0028*/ 	.word	index@(_Z12mandelKernelffffPiiii)
        /*002c*/ 	.word	0x00000000
.L_7:


//--------------------- .nv.compat                --------------------------
	.section	.nv.compat,"",@"SHT_CUDA_COMPAT_INFO"
	.align	4
        /*0000*/ 	.byte	0x02, 0x09, 0x00, 0x00, 0x02, 0x02, 0x01, 0x00, 0x02, 0x05, 0x05, 0x00, 0x03, 0x07, 0x01, 0x01
        /*0010*/ 	.byte	0x02, 0x03, 0x00, 0x00, 0x02, 0x06, 0x01, 0x00, 0x04, 0x0b, 0x08, 0x00, 0x01, 0x00, 0x00, 0x00
        /*0020*/ 	.byte	0x00, 0x00, 0x00, 0x00


//--------------------- .nv.info._Z12mandelKernelffffPiiii --------------------------
	.section	.nv.info._Z12mandelKernelffffPiiii,"",@"SHT_CUDA_INFO"
	.sectionflags	@""
	.align	4


	//----- nvinfo : EIATTR_CUDA_API_VERSION
	.align		4
        /*0000*/ 	.byte	0x04, 0x37
        /*0002*/ 	.short	(.L_9 - .L_8)
.L_8:
        /*0004*/ 	.word	0x00000082


	//----- nvinfo : EIATTR_KPARAM_INFO
	.align		4
.L_9:
        /*0008*/ 	.byte	0x04, 0x17
        /*000a*/ 	.short	(.L_11 - .L_10)
.L_10:
        /*000c*/ 	.word	0x00000000
        /*0010*/ 	.short	0x0007
        /*0012*/ 	.short	0x0020
        /*0014*/ 	.byte	0x00, 0xf0, 0x11, 0x00


	//----- nvinfo : EIATTR_KPARAM_INFO
	.align		4
.L_11:
        /*0018*/ 	.byte	0x04, 0x17
        /*001a*/ 	.short	(.L_13 - .L_12)
.L_12:
        /*001c*/ 	.word	0x00000000
        /*0020*/ 	.short	0x0006
        /*0022*/ 	.short	0x001c
        /*0024*/ 	.byte	0x00, 0xf0, 0x11, 0x00


	//----- nvinfo : EIATTR_KPARAM_INFO
	.align		4
.L_13:
        /*0028*/ 	.byte	0x04, 0x17
        /*002a*/ 	.short	(.L_15 - .L_14)
.L_14:
        /*002c*/ 	.word	0x00000000
        /*0030*/ 	.short	0x0005
        /*0032*/ 	.short	0x0018
        /*0034*/ 	.byte	0x00, 0xf0, 0x11, 0x00


	//----- nvinfo : EIATTR_KPARAM_INFO
	.align		4
.L_15:
        /*0038*/ 	.byte	0x04, 0x17
        /*003a*/ 	.short	(.L_17 - .L_16)
.L_16:
        /*003c*/ 	.word	0x00000000
        /*0040*/ 	.short	0x0004
        /*0042*/ 	.short	0x0010
        /*0044*/ 	.byte	0x00, 0xf5, 0x21, 0x00


	//----- nvinfo : EIATTR_KPARAM_INFO
	.align		4
.L_17:
        /*0048*/ 	.byte	0x04, 0x17
        /*004a*/ 	.short	(.L_19 - .L_18)
.L_18:
        /*004c*/ 	.word	0x00000000
        /*0050*/ 	.short	0x0003
        /*0052*/ 	.short	0x000c
        /*0054*/ 	.byte	0x00, 0xf0, 0x11, 0x00


	//----- nvinfo : EIATTR_KPARAM_INFO
	.align		4
.L_19:
        /*0058*/ 	.byte	0x04, 0x17
        /*005a*/ 	.short	(.L_21 - .L_20)
.L_20:
        /*005c*/ 	.word	0x00000000
        /*0060*/ 	.short	0x0002
        /*0062*/ 	.short	0x0008
        /*0064*/ 	.byte	0x00, 0xf0, 0x11, 0x00


	//----- nvinfo : EIATTR_KPARAM_INFO
	.align		4
.L_21:
        /*0068*/ 	.byte	0x04, 0x17
        /*006a*/ 	.short	(.L_23 - .L_22)
.L_22:
        /*006c*/ 	.word	0x00000000
        /*0070*/ 	.short	0x0001
        /*0072*/ 	.short	0x0004
        /*0074*/ 	.byte	0x00, 0xf0, 0x11, 0x00


	//----- nvinfo : EIATTR_KPARAM_INFO
	.align		4
.L_23:
        /*0078*/ 	.byte	0x04, 0x17
        /*007a*/ 	.short	(.L_25 - .L_24)
.L_24:
        /*007c*/ 	.word	0x00000000
        /*0080*/ 	.short	0x0000
        /*0082*/ 	.short	0x0000
        /*0084*/ 	.byte	0x00, 0xf0, 0x11, 0x00


	//----- nvinfo : EIATTR_SPARSE_MMA_MASK
	.align		4
.L_25:
        /*0088*/ 	.byte	0x03, 0x50
        /*008a*/ 	.short	0x0000


	//----- nvinfo : EIATTR_MAXREG_COUNT
	.align		4
        /*008c*/ 	.byte	0x03, 0x1b
        /*008e*/ 	.short	0x00ff


	//----- nvinfo : EIATTR_MERCURY_ISA_VERSION
	.align		4
        /*0090*/ 	.byte	0x03, 0x5f
        /*0092*/ 	.short	0x0101


	//----- nvinfo : EIATTR_VRC_CTA_INIT_COUNT
	.align		4
        /*0094*/ 	.byte	0x02, 0x4a
	.zero		1
	.zero		1


	//----- nvinfo : EIATTR_EXIT_INSTR_OFFSETS
	.align		4
        /*0098*/ 	.byte	0x04, 0x1c
        /*009a*/ 	.short	(.L_27 - .L_26)


	//   ....[0]....
.L_26:
        /*009c*/ 	.word	0x00001ba0


	//   ....[1]....
        /*00a0*/ 	.word	0x00001c20


	//   ....[2]....
        /*00a4*/ 	.word	0x00001ca0


	//   ....[3]....
        /*00a8*/ 	.word	0x00001d20


	//   ....[4]....
        /*00ac*/ 	.word	0x00001da0


	//   ....[5]....
        /*00b0*/ 	.word	0x00001e20


	//   ....[6]....
        /*00b4*/ 	.word	0x00001ea0


	//   ....[7]....
        /*00b8*/ 	.word	0x00001f20


	//   ....[8]....
        /*00bc*/ 	.word	0x00001fa0


	//   ....[9]....
        /*00c0*/ 	.word	0x00002020


	//   ....[10]....
        /*00c4*/ 	.word	0x000020a0


	//   ....[11]....
        /*00c8*/ 	.word	0x00002120


	//   ....[12]....
        /*00cc*/ 	.word	0x000021a0


	//   ....[13]....
        /*00d0*/ 	.word	0x00002220


	//   ....[14]....
        /*00d4*/ 	.word	0x000022a0


	//   ....[15]....
        /*00d8*/ 	.word	0x00002320


	//   ....[16]....
        /*00dc*/ 	.word	0x000023a0


	//   ....[17]....
        /*00e0*/ 	.word	0x00002420


	//   ....[18]....
        /*00e4*/ 	.word	0x000024a0


	//   ....[19]....
        /*00e8*/ 	.word	0x00002520


	//   ....[20]....
        /*00ec*/ 	.word	0x000025b0


	//   ....[21]....
        /*00f0*/ 	.word	0x00002620


	//   ....[22]....
        /*00f4*/ 	.word	0x000027c0


	//   ....[23]....
        /*00f8*/ 	.word	0x00002830


	//----- nvinfo : EIATTR_CRS_STACK_SIZE
	.align		4
.L_27:
        /*00fc*/ 	.byte	0x04, 0x1e
        /*00fe*/ 	.short	(.L_29 - .L_28)
.L_28:
        /*0100*/ 	.word	0x00000000


	//----- nvinfo : EIATTR_CBANK_PARAM_SIZE
	.align		4
.L_29:
        /*0104*/ 	.byte	0x03, 0x19
        /*0106*/ 	.short	0x0024


	//----- nvinfo : EIATTR_PARAM_CBANK
	.align		4
        /*0108*/ 	.byte	0x04, 0x0a
        /*010a*/ 	.short	(.L_31 - .L_30)
	.align		4
.L_30:
        /*010c*/ 	.word	index@(.nv.constant0._Z12mandelKernelffffPiiii)
        /*0110*/ 	.short	0x0380
        /*0112*/ 	.short	0x0024


	//----- nvinfo : EIATTR_SW_WAR
	.align		4
.L_31:
        /*0114*/ 	.byte	0x04, 0x36
        /*0116*/ 	.short	(.L_33 - .L_32)
.L_32:
        /*0118*/ 	.word	0x00000008
.L_33:


//--------------------- .nv.callgraph             --------------------------
	.section	.nv.callgraph,"",@"SHT_CUDA_CALLGRAPH"
	.align	4
	.sectionentsize	8
	.align		4
        /*0000*/ 	.word	0x00000000
	.align		4
        /*0004*/ 	.word	0xffffffff
	.align		4
        /*0008*/ 	.word	0x00000000
	.align		4
        /*000c*/ 	.word	0xfffffffe
	.align		4
        /*0010*/ 	.word	0x00000000
	.align		4
        /*0014*/ 	.word	0xfffffffd
	.align		4
        /*0018*/ 	.word	0x00000000
	.align		4
        /*001c*/ 	.word	0xfffffffc


//--------------------- .text._Z12mandelKernelffffPiiii --------------------------
	.section	.text._Z12mandelKernelffffPiiii,"ax",@progbits
	.align	128
.text._Z12mandelKernelffffPiiii:
        .type           _Z12mandelKernelffffPiiii,@function
        .size           _Z12mandelKernelffffPiiii,(.L_x_60 - _Z12mandelKernelffffPiiii)
        .other          _Z12mandelKernelffffPiiii,@"STO_CUDA_ENTRY STV_DEFAULT"
_Z12mandelKernelffffPiiii:
[----:B------:R-:W-:Y:S01]  /*0000*/  LDC R1, c[0x0][0x37c] ;  /* 0x0000df00ff017b82 */ /* 0x000fe20000000800 */
[----:B------:R-:W0:Y:S07]  /*0010*/  LDCU UR4, c[0x0][0x398] ;  /* 0x00007300ff0477ac */ /* 0x000e2e0008000800 */
[----:B------:R-:W1:Y:S01]  /*0020*/  LDC R0, c[0x0][0x388] ;  /* 0x0000e200ff007b82 */ /* 0x000e620000000800 */
[----:B------:R-:W2:Y:S01]  /*0030*/  S2R R9, SR_TID.Y ;  /* 0x0000000000097919 */ /* 0x000ea20000002200 */
[----:B------:R-:W1:Y:S01]  /*0040*/  LDCU UR6, c[0x0][0x380] ;  /* 0x00007000ff0677ac */ /* 0x000e620008000800 */
[----:B------:R-:W3:Y:S05]  /*0050*/  S2R R11, SR_TID.X ;  /* 0x00000000000b7919 */ /* 0x000eea0000002100 */
[----:B------:R-:W2:Y:S08]  /*0060*/  LDC R8, c[0x0][0x364] ;  /* 0x0000d900ff087b82 */ /* 0x000eb00000000800 */
[----:B------:R-:W-:Y:S01]  /*0070*/  S2UR UR5, SR_CTAID.X ;  /* 0x00000000000579c3 */ /* 0x000fe20000002500 */
[----:B0-----:R-:W-:-:S04]  /*0080*/  I2FP.F32.S32 R3, UR4 ;  /* 0x0000000400037c45 */ /* 0x001fc80008201400 */
[----:B------:R-:W0:Y:S03]  /*0090*/  MUFU.RCP R2, R3 ;  /* 0x0000000300027308 */ /* 0x000e260000001000 */
[----:B------:R-:W2:Y:S01]  /*00a0*/  S2UR UR4, SR_CTAID.Y ;  /* 0x00000000000479c3 */ /* 0x000ea20000002600 */
[----:B-1----:R-:W-:-:S04]  /*00b0*/  FADD R0, -R0, UR6 ;  /* 0x0000000600007e21 */ /* 0x002fc80008000100 */
[----:B------:R-:W1:Y:S03]  /*00c0*/  FCHK P0, R0, R3 ;  /* 0x0000000300007302 */ /* 0x000e660000000000 */
[----:B------:R-:W3:Y:S01]  /*00d0*/  LDC R10, c[0x0][0x360] ;  /* 0x0000d800ff0a7b82 */ /* 0x000ee20000000800 */
[----:B0-----:R-:W-:-:S04]  /*00e0*/  FFMA R5, -R3, R2, 1 ;  /* 0x3f80000003057423 */ /* 0x001fc80000000102 */
[----:B------:R-:W-:-:S04]  /*00f0*/  FFMA R7, R2, R5, R2 ;  /* 0x0000000502077223 */ /* 0x000fc80000000002 */
[----:B------:R-:W-:Y:S01]  /*0100*/  FFMA R4, R0, R7, RZ ;  /* 0x0000000700047223 */ /* 0x000fe200000000ff */
[----:B--2---:R-:W-:-:S03]  /*0110*/  IMAD R2, R8, UR4, R9 ;  /* 0x0000000408027c24 */ /* 0x004fc6000f8e0209 */
[----:B------:R-:W-:-:S04]  /*0120*/  FFMA R6, -R3, R4, R0 ;  /* 0x0000000403067223 */ /* 0x000fc80000000100 */
[----:B------:R-:W-:Y:S01]  /*0130*/  FFMA R4, R7, R6, R4 ;  /* 0x0000000607047223 */ /* 0x000fe20000000004 */
[----:B---3--:R-:W-:Y:S01]  /*0140*/  IMAD R5, R10, UR5, R11 ;  /* 0x000000050a057c24 */ /* 0x008fe2000f8e020b */
[----:B-1----:R-:W-:Y:S06]  /*0150*/  @!P0 BRA `(.L_x_0) ;  /* 0x00000000000c8947 */ /* 0x002fec0003800000 */
[----:B------:R-:W-:-:S07]  /*0160*/  MOV R6, 0x180 ;  /* 0x0000018000067802 */ /* 0x000fce0000000f00 */
[----:B------:R-:W-:Y:S05]  /*0170*/  CALL.REL.NOINC `($__internal_0_$__cuda_sm3x_div_rn_noftz_f32_slowpath) ;  /* 0x0000002400b07944 */ /* 0x000fea0003c00000 */
[----:B------:R-:W-:-:S07]  /*0180*/  MOV R4, R0 ;  /* 0x0000000000047202 */ /* 0x000fce0000000f00 */
.L_x_0:
[----:B------:R-:W0:Y:S01]  /*0190*/  LDCU UR4, c[0x0][0x39c] ;  /* 0x00007380ff0477ac */ /* 0x000e220008000800 */
[----:B------:R-:W1:Y:S01]  /*01a0*/  LDC R0, c[0x0][0x38c] ;  /* 0x0000e300ff007b82 */ /* 0x000e620000000800 */
[----:B0-----:R-:W-:Y:S01]  /*01b0*/  I2FP.F32.S32 R3, UR4 ;  /* 0x0000000400037c45 */ /* 0x001fe20008201400 */
[----:B------:R-:W1:Y:S03]  /*01c0*/  LDCU UR4, c[0x0][0x384] ;  /* 0x00007080ff0477ac */ /* 0x000e660008000800 */
[----:B------:R-:W0:Y:S01]  /*01d0*/  MUFU.RCP R6, R3 ;  /* 0x0000000300067308 */ /* 0x000e220000001000 */
[----:B-1----:R-:W-:Y:S01]  /*01e0*/  FADD R0, -R0, UR4 ;  /* 0x0000000400007e21 */ /* 0x002fe20008000100 */
[----:B0-----:R-:W-:-:S06]  /*01f0*/  FFMA R7, -R3, R6, 1 ;  /* 0x3f80000003077423 */ /* 0x001fcc0000000106 */
[----:B------:R-:W0:Y:S01]  /*0200*/  FCHK P0, R0, R3 ;  /* 0x0000000300007302 */ /* 0x000e220000000000 */
[----:B------:R-:W-:-:S04]  /*0210*/  FFMA R7, R6, R7, R6 ;  /* 0x0000000706077223 */ /* 0x000fc80000000006 */
[----:B------:R-:W-:-:S04]  /*0220*/  FFMA R6, R0, R7, RZ ;  /* 0x0000000700067223 */ /* 0x000fc800000000ff */
[----:B------:R-:W-:-:S04]  /*0230*/  FFMA R8, -R3, R6, R0 ;  /* 0x0000000603087223 */ /* 0x000fc80000000100 */
[----:B------:R-:W-:Y:S01]  /*0240*/  FFMA R6, R7, R8, R6 ;  /* 0x0000000807067223 */ /* 0x000fe20000000006 */
[----:B0-----:R-:W-:Y:S06]  /*0250*/  @!P0 BRA `(.L_x_1) ;  /* 0x00000000000c8947 */ /* 0x001fec0003800000 */
[----:B------:R-:W-:-:S07]  /*0260*/  MOV R6, 0x280 ;  /* 0x0000028000067802 */ /* 0x000fce0000000f00 */
[----:B------:R-:W-:Y:S05]  /*0270*/  CALL.REL.NOINC `($__internal_0_$__cuda_sm3x_div_rn_noftz_f32_slowpath) ;  /* 0x0000002400707944 */ /* 0x000fea0003c00000 */
[----:B------:R-:W-:-:S07]  /*0280*/  MOV R6, R0 ;  /* 0x0000000000067202 */ /* 0x000fce0000000f00 */
.L_x_1:
[----:B------:R-:W0:Y:S01]  /*0290*/  LDCU UR8, c[0x0][0x3a0] ;  /* 0x00007400ff0877ac */ /* 0x000e220008000800 */
[----:B------:R-:W-:Y:S02]  /*02a0*/  I2FP.F32.S32 R3, R5 ;  /* 0x0000000500037245 */ /* 0x000fe40000201400 */
[----:B------:R-:W-:Y:S01]  /*02b0*/  I2FP.F32.U32 R7, R2 ;  /* 0x0000000200077245 */ /* 0x000fe20000201000 */
[----:B------:R-:W1:Y:S01]  /*02c0*/  LDCU.64 UR6, c[0x0][0x388] ;  /* 0x00007100ff0677ac */ /* 0x000e620008000a00 */
[----:B------:R-:W2:Y:S01]  /*02d0*/  LDCU.64 UR4, c[0x0][0x358] ;  /* 0x00006b00ff0477ac */ /* 0x000ea20008000a00 */
[----:B0-----:R-:W-:-:S04]  /*02e0*/  MOV R8, UR8 ;  /* 0x0000000800087c02 */ /* 0x001fc80008000f00 */
[----:B------:R-:W-:Y:S01]  /*02f0*/  ISETP.NE.AND P0, PT, R8, 0x186a0, PT ;  /* 0x000186a00800780c */ /* 0x000fe20003f05270 */
[----:B-1----:R-:W-:Y:S01]  /*0300*/  FFMA R3, R3, R4, UR6 ;  /* 0x0000000603037e23 */ /* 0x002fe20008000004 */
[----:B------:R-:W-:-:S11]  /*0310*/  FFMA R4, R7, R6, UR7 ;  /* 0x0000000707047e23 */ /* 0x000fd60008000006 */
[----:B--2---:R-:W-:Y:S05]  /*0320*/  @P0 BRA `(.L_x_2) ;  /* 0x0000002000c00947 */ /* 0x004fea0003800000 */
[----:B------:R-:W-:Y:S01]  /*0330*/  HFMA2 R0, -RZ, RZ, 0, 0 ;  /* 0x00000000ff007431 */ /* 0x000fe200000001ff */
[----:B------:R-:W-:Y:S01]  /*0340*/  BSSY.RECONVERGENT B0, `(.L_x_3) ;  /* 0x0000220000007945 */ /* 0x000fe20003800200 */
[----:B------:R-:W-:Y:S02]  /*0350*/  MOV R7, R4 ;  /* 0x0000000400077202 */ /* 0x000fe40000000f00 */
[----:B------:R-:W-:-:S07]  /*0360*/  MOV R6, R3 ;  /* 0x0000000300067202 */ /* 0x000fce0000000f00 */
.L_x_46:
[----:B------:R-:W-:Y:S01]  /*0370*/  FMUL R8, R6, R6 ;  /* 0x0000000606087220 */ /* 0x000fe20000400000 */
[----:B------:R-:W-:-:S04]  /*0380*/  FMUL R9, R7, R7 ;  /* 0x0000000707097220 */ /* 0x000fc80000400000 */
[----:B------:R-:W-:-:S05]  /*0390*/  FADD R10, R8, R9 ;  /* 0x00000009080a7221 */ /* 0x000fca0000000000 */
[----:B------:R-:W-:-:S13]  /*03a0*/  FSETP.GT.AND P0, PT, R10, 4, PT ;  /* 0x408000000a00780b */ /* 0x000fda0003f04000 */
[----:B------:R-:W-:Y:S05]  /*03b0*/  @P0 BRA `(.L_x_4) ;  /* 0x0000002000840947 */ /* 0x000fea0003800000 */
[----:B------:R-:W-:Y:S01]  /*03c0*/  FADD R8, R8, -R9 ;  /* 0x8000000908087221 */ /* 0x000fe20000000000 */
[----:B------:R-:W-:-:S03]  /*03d0*/  FADD R9, R6, R6 ;  /* 0x0000000606097221 */ /* 0x000fc60000000000 */
[----:B------:R-:W-:Y:S01]  /*03e0*/  FADD R8, R3, R8 ;  /* 0x0000000803087221 */ /* 0x000fe20000000000 */
[----:B------:R-:W-:-:S03]  /*03f0*/  FFMA R9, R9, R7, R4 ;  /* 0x0000000709097223 */ /* 0x000fc60000000004 */
        /* <DEDUP_REMOVED lines=365> */
[----:B------:R-:W-:Y:S01]  /*1ad0*/  ISETP.GE.U32.AND P0, PT, R0, 0x18676, PT ;  /* 0x000186760000780c */ /* 0x000fe20003f06070 */
[----:B------:R-:W-:Y:S01]  /*1ae0*/  FADD R7, R6, R6 ;  /* 0x0000000606077221 */ /* 0x000fe20000000000 */
[----:B------:R-:W-:Y:S01]  /*1af0*/  FADD R6, R8, -R11 ;  /* 0x8000000b08067221 */ /* 0x000fe20000000000 */
[----:B------:R-:W-:Y:S02]  /*1b00*/  IADD3 R0, PT, PT, R0, 0x2a, RZ ;  /* 0x0000002a00007810 */ /* 0x000fe40007ffe0ff */
[----:B------:R-:W-:Y:S01]  /*1b10*/  FFMA R7, R9, R7, R4 ;  /* 0x0000000709077223 */ /* 0x000fe20000000004 */
[----:B------:R-:W-:-:S07]  /*1b20*/  FADD R6, R3, R6 ;  /* 0x0000000603067221 */ /* 0x000fce0000000000 */
[----:B------:R-:W-:Y:S05]  /*1b30*/  @!P0 BRA `(.L_x_46) ;  /* 0xffffffe8000c8947 */ /* 0x000fea000383ffff */
[----:B------:R-:W0:Y:S01]  /*1b40*/  LDC.64 R6, c[0x0][0x390] ;  /* 0x0000e400ff067b82 */ /* 0x000e220000000a00 */
[----:B------:R-:W1:Y:S02]  /*1b50*/  LDCU UR6, c[0x0][0x398] ;  /* 0x00007300ff0677ac */ /* 0x000e640008000800 */
[----:B-1----:R-:W-:Y:S02]  /*1b60*/  IMAD R3, R2, UR6, R5 ;  /* 0x0000000602037c24 */ /* 0x002fe4000f8e0205 */
[----:B------:R-:W-:Y:S02]  /*1b70*/  HFMA2 R5, -RZ, RZ, 5.9604644775390625e-08, -0.0001010894775390625 ;  /* 0x000186a0ff057431 */ /* 0x000fe400000001ff */
[----:B0-----:R-:W-:-:S05]  /*1b80*/  IMAD.WIDE R2, R3, 0x4, R6 ;  /* 0x0000000403027825 */ /* 0x001fca00078e0206 */
[----:B------:R-:W-:Y:S01]  /*1b90*/  STG.E desc[UR4][R2.64], R5 ;  /* 0x0000000502007986 */ /* 0x000fe2000c101904 */
[----:B------:R-:W-:Y:S05]  /*1ba0*/  EXIT ;  /* 0x000000000000794d */ /* 0x000fea0003800000 */
.L_x_45:
[----:B------:R-:W-:-:S07]  /*1bb0*/  IADD3 R0, PT, PT, R0, 0x15, RZ ;  /* 0x0000001500007810 */ /* 0x000fce0007ffe0ff */
.L_x_24:
[----:B------:R-:W0:Y:S01]  /*1bc0*/  LDC.64 R6, c[0x0][0x390] ;  /* 0x0000e400ff067b82 */ /* 0x000e220000000a00 */
[----:B------:R-:W1:Y:S01]  /*1bd0*/  LDCU UR6, c[0x0][0x398] ;  /* 0x00007300ff0677ac */ /* 0x000e620008000800 */
[----:B------:R-:W-:Y:S01]  /*1be0*/  IADD3 R3, PT, PT, R0, 0x14, RZ ;  /* 0x0000001400037810 */ /* 0x000fe20007ffe0ff */
[----:B-1----:R-:W-:-:S04]  /*1bf0*/  IMAD R5, R2, UR6, R5 ;  /* 0x0000000602057c24 */ /* 0x002fc8000f8e0205 */
[----:B0-----:R-:W-:-:S05]  /*1c00*/  IMAD.WIDE R6, R5, 0x4, R6 ;  /* 0x0000000405067825 */ /* 0x001fca00078e0206 */
[----:B------:R-:W-:Y:S01]  /*1c10*/  STG.E desc[UR4][R6.64], R3 ;  /* 0x0000000306007986 */ /* 0x000fe2000c101904 */
[----:B------:R-:W-:Y:S05]  /*1c20*/  EXIT ;  /* 0x000000000000794d */ /* 0x000fea0003800000 */
.L_x_44:
[----:B------:R-:W-:-:S07]  /*1c30*/  IADD3 R0, PT, PT, R0, 0x15, RZ ;  /* 0x0000001500007810 */ /* 0x000fce0007ffe0ff */
.L_x_23:
[----:B------:R-:W0:Y:S01]  /*1c40*/  LDC.64 R6, c[0x0][0x390] ;  /* 0x0000e400ff067b82 */ /* 0x000e220000000a00 */
[----:B------:R-:W1:Y:S01]  /*1c50*/  LDCU UR6, c[0x0][0x398] ;  /* 0x00007300ff0677ac */ /* 0x000e620008000800 */
[----:B------:R-:W-:Y:S01]  /*1c60*/  IADD3 R3, PT, PT, R0, 0x13, RZ ;  /* 0x0000001300037810 */ /* 0x000fe20007ffe0ff */
[----:B-1----:R-:W-:-:S04]  /*1c70*/  IMAD R5, R2, UR6, R5 ;  /* 0x0000000602057c24 */ /* 0x002fc8000f8e0205 */
[----:B0-----:R-:W-:-:S05]  /*1c80*/  IMAD.WIDE R6, R5, 0x4, R6 ;  /* 0x0000000405067825 */ /* 0x001fca00078e0206 */
[----:B------:R-:W-:Y:S01]  /*1c90*/  STG.E desc[UR4][R6.64], R3 ;  /* 0x0000000306007986 */ /* 0x000fe2000c101904 */
[----:B------:R-:W-:Y:S05]  /*1ca0*/  EXIT ;  /* 0x000000000000794d */ /* 0x000fea0003800000 */
.L_x_43:
[----:B------:R-:W-:-:S07]  /*1cb0*/  IADD3 R0, PT, PT, R0, 0x15, RZ ;  /* 0x0000001500007810 */ /* 0x000fce0007ffe0ff */
.L_x_22:
[----:B------:R-:W0:Y:S01]  /*1cc0*/  LDC.64 R6, c[0x0][0x390] ;  /* 0x0000e400ff067b82 */ /* 0x000e220000000a00 */
[----:B------:R-:W1:Y:S01]  /*1cd0*/  LDCU UR6, c[0x0][0x398] ;  /* 0x00007300ff0677ac */ /* 0x000e620008000800 */
[----:B------:R-:W-:Y:S01]  /*1ce0*/  IADD3 R3, PT, PT, R0, 0x12, RZ ;  /* 0x0000001200037810 */ /* 0x000fe20007ffe0ff */
[----:B-1----:R-:W-:-:S04]  /*1cf0*/  IMAD R5, R2, UR6, R5 ;  /* 0x0000000602057c24 */ /* 0x002fc8000f8e0205 */
[----:B0-----:R-:W-:-:S05]  /*1d00*/  IMAD.WIDE R6, R5, 0x4, R6 ;  /* 0x0000000405067825 */ /* 0x001fca00078e0206 */
[----:B------:R-:W-:Y:S01]  /*1d10*/  STG.E desc[UR4][R6.64], R3 ;  /* 0x0000000306007986 */ /* 0x000fe2000c101904 */
[----:B------:R-:W-:Y:S05]  /*1d20*/  EXIT ;  /* 0x000000000000794d */ /* 0x000fea0003800000 */
.L_x_42:
[----:B------:R-:W-:-:S07]  /*1d30*/  IADD3 R0, PT, PT, R0, 0x15, RZ ;  /* 0x0000001500007810 */ /* 0x000fce0007ffe0ff */
.L_x_21:
[----:B------:R-:W0:Y:S01]  /*1d40*/  LDC.64 R6, c[0x0][0x390] ;  /* 0x0000e400ff067b82 */ /* 0x000e220000000a00 */
[----:B------:R-:W1:Y:S01]  /*1d50*/  LDCU UR6, c[0x0][0x398] ;  /* 0x00007300ff0677ac */ /* 0x000e620008000800 */
[----:B------:R-:W-:Y:S01]  /*1d60*/  IADD3 R3, PT, PT, R0, 0x11, RZ ;  /* 0x0000001100037810 */ /* 0x000fe20007ffe0ff */
[----:B-1----:R-:W-:-:S04]  /*1d70*/  IMAD R5, R2, UR6, R5 ;  /* 0x0000000602057c24 */ /* 0x002fc8000f8e0205 */
[----:B0-----:R-:W-:-:S05]  /*1d80*/  IMAD.WIDE R6, R5, 0x4, R6 ;  /* 0x0000000405067825 */ /* 0x001fca00078e0206 */
[----:B------:R-:W-:Y:S01]  /*1d90*/  STG.E desc[UR4][R6.64], R3 ;  /* 0x0000000306007986 */ /* 0x000fe2000c101904 */
[----:B------:R-:W-:Y:S05]  /*1da0*/  EXIT ;  /* 0x000000000000794d */ /* 0x000fea0003800000 */
.L_x_41:
[----:B------:R-:W-:-:S07]  /*1db0*/  IADD3 R0, PT, PT, R0, 0x15, RZ ;  /* 0x0000001500007810 */ /* 0x000fce0007ffe0ff */
.L_x_20:
[----:B------:R-:W0:Y:S01]  /*1dc0*/  LDC.64 R6, c[0x0][0x390] ;  /* 0x0000e400ff067b82 */ /* 0x000e220000000a00 */
[----:B------:R-:W1:Y:S01]  /*1dd0*/  LDCU UR6, c[0x0][0x398] ;  /* 0x00007300ff0677ac */ /* 0x000e620008000800 */
[----:B------:R-:W-:Y:S01]  /*1de0*/  IADD3 R3, PT, PT, R0, 0x10, RZ ;  /* 0x0000001000037810 */ /* 0x000fe20007ffe0ff */
[----:B-1----:R-:W-:-:S04]  /*1df0*/  IMAD R5, R2, UR6, R5 ;  /* 0x0000000602057c24 */ /* 0x002fc8000f8e0205 */
[----:B0-----:R-:W-:-:S05]  /*1e00*/  IMAD.WIDE R6, R5, 0x4, R6 ;  /* 0x0000000405067825 */ /* 0x001fca00078e0206 */
[----:B------:R-:W-:Y:S01]  /*1e10*/  STG.E desc[UR4][R6.64], R3 ;  /* 0x0000000306007986 */ /* 0x000fe2000c101904 */
[----:B------:R-:W-:Y:S05]  /*1e20*/  EXIT ;  /* 0x000000000000794d */ /* 0x000fea0003800000 */
.L_x_40:
[----:B------:R-:W-:-:S07]  /*1e30*/  IADD3 R0, PT, PT, R0, 0x15, RZ ;  /* 0x0000001500007810 */ /* 0x000fce0007ffe0ff */
.L_x_19:
[----:B------:R-:W0:Y:S01]  /*1e40*/  LDC.64 R6, c[0x0][0x390] ;  /* 0x0000e400ff067b82 */ /* 0x000e220000000a00 */
[----:B------:R-:W1:Y:S01]  /*1e50*/  LDCU UR6, c[0x0][0x398] ;  /* 0x00007300ff0677ac */ /* 0x000e620008000800 */
[----:B------:R-:W-:Y:S01]  /*1e60*/  IADD3 R3, PT, PT, R0, 0xf, RZ ;  /* 0x0000000f00037810 */ /* 0x000fe20007ffe0ff */
[----:B-1----:R-:W-:-:S04]  /*1e70*/  IMAD R5, R2, UR6, R5 ;  /* 0x0000000602057c24 */ /* 0x002fc8000f8e0205 */
[----:B0-----:R-:W-:-:S05]  /*1e80*/  IMAD.WIDE R6, R5, 0x4, R6 ;  /* 0x0000000405067825 */ /* 0x001fca00078e0206 */
[----:B------:R-:W-:Y:S01]  /*1e90*/  STG.E desc[UR4][R6.64], R3 ;  /* 0x0000000306007986 */ /* 0x000fe2000c101904 */
[----:B------:R-:W-:Y:S05]  /*1ea0*/  EXIT ;  /* 0x000000000000794d */ /* 0x000fea0003800000 */
.L_x_39:
[----:B------:R-:W-:-:S07]  /*1eb0*/  IADD3 R0, PT, PT, R0, 0x15, RZ ;  /* 0x0000001500007810 */ /* 0x000fce0007ffe0ff */
.L_x_18:
[----:B------:R-:W0:Y:S01]  /*1ec0*/  LDC.64 R6, c[0x0][0x390] ;  /* 0x0000e400ff067b82 */ /* 0x000e220000000a00 */
[----:B------:R-:W1:Y:S01]  /*1ed0*/  LDCU UR6, c[0x0][0x398] ;  /* 0x00007300ff0677ac */ /* 0x000e620008000800 */
[----:B------:R-:W-:Y:S01]  /*1ee0*/  IADD3 R3, PT, PT, R0, 0xe, RZ ;  /* 0x0000000e00037810 */ /* 0x000fe20007ffe0ff */
[----:B-1----:R-:W-:-:S04]  /*1ef0*/  IMAD R5, R2, UR6, R5 ;  /* 0x0000000602057c24 */ /* 0x002fc8000f8e0205 */
[----:B0-----:R-:W-:-:S05]  /*1f00*/  IMAD.WIDE R6, R5, 0x4, R6 ;  /* 0x0000000405067825 */ /* 0x001fca00078e0206 */
[----:B------:R-:W-:Y:S01]  /*1f10*/  STG.E desc[UR4][R6.64], R3 ;  /* 0x0000000306007986 */ /* 0x000fe2000c101904 */
[----:B------:R-:W-:Y:S05]  /*1f20*/  EXIT ;  /* 0x000000000000794d */ /* 0x000fea0003800000 */
.L_x_38:
[----:B------:R-:W-:-:S07]  /*1f30*/  IADD3 R0, PT, PT, R0, 0x15, RZ ;  /* 0x0000001500007810 */ /* 0x000fce0007ffe0ff */
.L_x_17:
[----:B------:R-:W0:Y:S01]  /*1f40*/  LDC.64 R6, c[0x0][0x390] ;  /* 0x0000e400ff067b82 */ /* 0x000e220000000a00 */
[----:B------:R-:W1:Y:S01]  /*1f50*/  LDCU UR6, c[0x0][0x398] ;  /* 0x00007300ff0677ac */ /* 0x000e620008000800 */
[----:B------:R-:W-:Y:S01]  /*1f60*/  IADD3 R3, PT, PT, R0, 0xd, RZ ;  /* 0x0000000d00037810 */ /* 0x000fe20007ffe0ff */
[----:B-1----:R-:W-:-:S04]  /*1f70*/  IMAD R5, R2, UR6, R5 ;  /* 0x0000000602057c24 */ /* 0x002fc8000f8e0205 */
[----:B0-----:R-:W-:-:S05]  /*1f80*/  IMAD.WIDE R6, R5, 0x4, R6 ;  /* 0x0000000405067825 */ /* 0x001fca00078e0206 */
[----:B------:R-:W-:Y:S01]  /*1f90*/  STG.E desc[UR4][R6.64], R3 ;  /* 0x0000000306007986 */ /* 0x000fe2000c101904 */
[----:B------:R-:W-:Y:S05]  /*1fa0*/  EXIT ;  /* 0x000000000000794d */ /* 0x000fea0003800000 */
.L_x_37:
[----:B------:R-:W-:-:S07]  /*1fb0*/  IADD3 R0, PT, PT, R0, 0x15, RZ ;  /* 0x0000001500007810 */ /* 0x000fce0007ffe0ff */
.L_x_16:
[----:B------:R-:W0:Y:S01]  /*1fc0*/  LDC.64 R6, c[0x0][0x390] ;  /* 0x0000e400ff067b82 */ /* 0x000e220000000a00 */
[----:B------:R-:W1:Y:S01]  /*1fd0*/  LDCU UR6, c[0x0][0x398] ;  /* 0x00007300ff0677ac */ /* 0x000e620008000800 */
[----:B------:R-:W-:Y:S01]  /*1fe0*/  IADD3 R3, PT, PT, R0, 0xc, RZ ;  /* 0x0000000c00037810 */ /* 0x000fe20007ffe0ff */
[----:B-1----:R-:W-:-:S04]  /*1ff0*/  IMAD R5, R2, UR6, R5 ;  /* 0x0000000602057c24 */ /* 0x002fc8000f8e0205 */
[----:B0-----:R-:W-:-:S05]  /*2000*/  IMAD.WIDE R6, R5, 0x4, R6 ;  /* 0x0000000405067825 */ /* 0x001fca00078e0206 */
[----:B------:R-:W-:Y:S01]  /*2010*/  STG.E desc[UR4][R6.64], R3 ;  /* 0x0000000306007986 */ /* 0x000fe2000c101904 */
[----:B------:R-:W-:Y:S05]  /*2020*/  EXIT ;  /* 0x000000000000794d */ /* 0x000fea0003800000 */
.L_x_36:
[----:B------:R-:W-:-:S07]  /*2030*/  IADD3 R0, PT, PT, R0, 0x15, RZ ;  /* 0x0000001500007810 */ /* 0x000fce0007ffe0ff */
.L_x_15:
[----:B------:R-:W0:Y:S01]  /*2040*/  LDC.64 R6, c[0x0][0x390] ;  /* 0x0000e400ff067b82 */ /* 0x000e220000000a00 */
[----:B------:R-:W1:Y:S01]  /*2050*/  LDCU UR6, c[0x0][0x398] ;  /* 0x00007300ff0677ac */ /* 0x000e620008000800 */
[----:B------:R-:W-:Y:S01]  /*2060*/  IADD3 R3, PT, PT, R0, 0xb, RZ ;  /* 0x0000000b00037810 */ /* 0x000fe20007ffe0ff */
[----:B-1----:R-:W-:-:S04]  /*2070*/  IMAD R5, R2, UR6, R5 ;  /* 0x0000000602057c24 */ /* 0x002fc8000f8e0205 */
[----:B0-----:R-:W-:-:S05]  /*2080*/  IMAD.WIDE R6, R5, 0x4, R6 ;  /* 0x0000000405067825 */ /* 0x001fca00078e0206 */
[----:B------:R-:W-:Y:S01]  /*2090*/  STG.E desc[UR4][R6.64], R3 ;  /* 0x0000000306007986 */ /* 0x000fe2000c101904 */
[----:B------:R-:W-:Y:S05]  /*20a0*/  EXIT ;  /* 0x000000000000794d */ /* 0x000fea0003800000 */
.L_x_35:
[----:B------:R-:W-:-:S07]  /*20b0*/  IADD3 R0, PT, PT, R0, 0x15, RZ ;  /* 0x0000001500007810 */ /* 0x000fce0007ffe0ff */
.L_x_14:
[----:B------:R-:W0:Y:S01]  /*20c0*/  LDC.64 R6, c[0x0][0x390] ;  /* 0x0000e400ff067b82 */ /* 0x000e220000000a00 */
[----:B------:R-:W1:Y:S01]  /*20d0*/  LDCU UR6, c[0x0][0x398] ;  /* 0x00007300ff0677ac */ /* 0x000e620008000800 */
[----:B------:R-:W-:Y:S01]  /*20e0*/  IADD3 R3, PT, PT, R0, 0xa, RZ ;  /* 0x0000000a00037810 */ /* 0x000fe20007ffe0ff */
[----:B-1----:R-:W-:-:S04]  /*20f0*/  IMAD R5, R2, UR6, R5 ;  /* 0x0000000602057c24 */ /* 0x002fc8000f8e0205 */
[----:B0-----:R-:W-:-:S05]  /*2100*/  IMAD.WIDE R6, R5, 0x4, R6 ;  /* 0x0000000405067825 */ /* 0x001fca00078e0206 */
[----:B------:R-:W-:Y:S01]  /*2110*/  STG.E desc[UR4][R6.64], R3 ;  /* 0x0000000306007986 */ /* 0x000fe2000c101904 */
[----:B------:R-:W-:Y:S05]  /*2120*/  EXIT ;  /* 0x000000000000794d */ /* 0x000fea0003800000 */
.L_x_34:
[----:B------:R-:W-:-:S07]  /*2130*/  IADD3 R0, PT, PT, R0, 0x15, RZ ;  /* 0x0000001500007810 */ /* 0x000fce0007ffe0ff */
.L_x_13:
[----:B------:R-:W0:Y:S01]  /*2140*/  LDC.64 R6, c[0x0][0x390] ;  /* 0x0000e400ff067b82 */ /* 0x000e220000000a00 */
[----:B------:R-:W1:Y:S01]  /*2150*/  LDCU UR6, c[0x0][0x398] ;  /* 0x00007300ff0677ac */ /* 0x000e620008000800 */
[----:B------:R-:W-:Y:S01]  /*2160*/  IADD3 R3, PT, PT, R0, 0x9, RZ ;  /* 0x0000000900037810 */ /* 0x000fe20007ffe0ff */
[----:B-1----:R-:W-:-:S04]  /*2170*/  IMAD R5, R2, UR6, R5 ;  /* 0x0000000602057c24 */ /* 0x002fc8000f8e0205 */
[----:B0-----:R-:W-:-:S05]  /*2180*/  IMAD.WIDE R6, R5, 0x4, R6 ;  /* 0x0000000405067825 */ /* 0x001fca00078e0206 */
[----:B------:R-:W-:Y:S01]  /*2190*/  STG.E desc[UR4][R6.64], R3 ;  /* 0x0000000306007986 */ /* 0x000fe2000c101904 */
[----:B------:R-:W-:Y:S05]  /*21a0*/  EXIT ;  /* 0x000000000000794d */ /* 0x000fea0003800000 */
.L_x_33:
[----:B------:R-:W-:-:S07]  /*21b0*/  IADD3 R0, PT, PT, R0, 0x15, RZ ;  /* 0x0000001500007810 */ /* 0x000fce0007ffe0ff */
.L_x_12:
[----:B------:R-:W0:Y:S01]  /*21c0*/  LDC.64 R6, c[0x0][0x390] ;  /* 0x0000e400ff067b82 */ /* 0x000e220000000a00 */
[----:B------:R-:W1:Y:S01]  /*21d0*/  LDCU UR6, c[0x0][0x398] ;  /* 0x00007300ff0677ac */ /* 0x000e620008000800 */
[----:B------:R-:W-:Y:S01]  /*21e0*/  IADD3 R3, PT, PT, R0, 0x8, RZ ;  /* 0x0000000800037810 */ /* 0x000fe20007ffe0ff */
[----:B-1----:R-:W-:-:S04]  /*21f0*/  IMAD R5, R2, UR6, R5 ;  /* 0x0000000602057c24 */ /* 0x002fc8000f8e0205 */
[----:B0-----:R-:W-:-:S05]  /*2200*/  IMAD.WIDE R6, R5, 0x4, R6 ;  /* 0x0000000405067825 */ /* 0x001fca00078e0206 */
[----:B------:R-:W-:Y:S01]  /*2210*/  STG.E desc[UR4][R6.64], R3 ;  /* 0x0000000306007986 */ /* 0x000fe2000c101904 */
[----:B------:R-:W-:Y:S05]  /*2220*/  EXIT ;  /* 0x000000000000794d */ /* 0x000fea0003800000 */
.L_x_32:
[----:B------:R-:W-:-:S07]  /*2230*/  IADD3 R0, PT, PT, R0, 0x15, RZ ;  /* 0x0000001500007810 */ /* 0x000fce0007ffe0ff */
.L_x_11:
[----:B------:R-:W0:Y:S01]  /*2240*/  LDC.64 R6, c[0x0][0x390] ;  /* 0x0000e400ff067b82 */ /* 0x000e220000000a00 */
[----:B------:R-:W1:Y:S01]  /*2250*/  LDCU UR6, c[0x0][0x398] ;  /* 0x00007300ff0677ac */ /* 0x000e620008000800 */
[----:B------:R-:W-:Y:S01]  /*2260*/  IADD3 R3, PT, PT, R0, 0x7, RZ ;  /* 0x0000000700037810 */ /* 0x000fe20007ffe0ff */
[----:B-1----:R-:W-:-:S04]  /*2270*/  IMAD R5, R2, UR6, R5 ;  /* 0x0000000602057c24 */ /* 0x002fc8000f8e0205 */
[----:B0-----:R-:W-:-:S05]  /*2280*/  IMAD.WIDE R6, R5, 0x4, R6 ;  /* 0x0000000405067825 */ /* 0x001fca00078e0206 */
[----:B------:R-:W-:Y:S01]  /*2290*/  STG.E desc[UR4][R6.64], R3 ;  /* 0x0000000306007986 */ /* 0x000fe2000c101904 */
[----:B------:R-:W-:Y:S05]  /*22a0*/  EXIT ;  /* 0x000000000000794d */ /* 0x000fea0003800000 */
.L_x_31:
[----:B------:R-:W-:-:S07]  /*22b0*/  IADD3 R0, PT, PT, R0, 0x15, RZ ;  /* 0x0000001500007810 */ /* 0x000fce0007ffe0ff */
.L_x_10:
[----:B------:R-:W0:Y:S01]  /*22c0*/  LDC.64 R6, c[0x0][0x390] ;  /* 0x0000e400ff067b82 */ /* 0x000e220000000a00 */
[----:B------:R-:W1:Y:S01]  /*22d0*/  LDCU UR6, c[0x0][0x398] ;  /* 0x00007300ff0677ac */ /* 0x000e620008000800 */
[----:B------:R-:W-:Y:S01]  /*22e0*/  IADD3 R3, PT, PT, R0, 0x6, RZ ;  /* 0x0000000600037810 */ /* 0x000fe20007ffe0ff */
[----:B-1----:R-:W-:-:S04]  /*22f0*/  IMAD R5, R2, UR6, R5 ;  /* 0x0000000602057c24 */ /* 0x002fc8000f8e0205 */
[----:B0-----:R-:W-:-:S05]  /*2300*/  IMAD.WIDE R6, R5, 0x4, R6 ;  /* 0x0000000405067825 */ /* 0x001fca00078e0206 */
[----:B------:R-:W-:Y:S01]  /*2310*/  STG.E desc[UR4][R6.64], R3 ;  /* 0x0000000306007986 */ /* 0x000fe2000c101904 */
[----:B------:R-:W-:Y:S05]  /*2320*/  EXIT ;  /* 0x000000000000794d */ /* 0x000fea0003800000 */
.L_x_30:
[----:B------:R-:W-:-:S07]  /*2330*/  IADD3 R0, PT, PT, R0, 0x15, RZ ;  /* 0x0000001500007810 */ /* 0x000fce0007ffe0ff */
.L_x_9:
[----:B------:R-:W0:Y:S01]  /*2340*/  LDC.64 R6, c[0x0][0x390] ;  /* 0x0000e400ff067b82 */ /* 0x000e220000000a00 */
[----:B------:R-:W1:Y:S01]  /*2350*/  LDCU UR6, c[0x0][0x398] ;  /* 0x00007300ff0677ac */ /* 0x000e620008000800 */
[----:B------:R-:W-:Y:S01]  /*2360*/  IADD3 R3, PT, PT, R0, 0x5, RZ ;  /* 0x0000000500037810 */ /* 0x000fe20007ffe0ff */
[----:B-1----:R-:W-:-:S04]  /*2370*/  IMAD R5, R2, UR6, R5 ;  /* 0x0000000602057c24 */ /* 0x002fc8000f8e0205 */
[----:B0-----:R-:W-:-:S05]  /*2380*/  IMAD.WIDE R6, R5, 0x4, R6 ;  /* 0x0000000405067825 */ /* 0x001fca00078e0206 */
[----:B------:R-:W-:Y:S01]  /*2390*/  STG.E desc[UR4][R6.64], R3 ;  /* 0x0000000306007986 */ /* 0x000fe2000c101904 */
[----:B------:R-:W-:Y:S05]  /*23a0*/  EXIT ;  /* 0x000000000000794d */ /* 0x000fea0003800000 */
.L_x_29:
[----:B------:R-:W-:-:S07]  /*23b0*/  IADD3 R0, PT, PT, R0, 0x15, RZ ;  /* 0x0000001500007810 */ /* 0x000fce0007ffe0ff */
.L_x_8:
[----:B------:R-:W0:Y:S01]  /*23c0*/  LDC.64 R6, c[0x0][0x390] ;  /* 0x0000e400ff067b82 */ /* 0x000e220000000a00 */
[----:B------:R-:W1:Y:S01]  /*23d0*/  LDCU UR6, c[0x0][0x398] ;  /* 0x00007300ff0677ac */ /* 0x000e620008000800 */
[----:B------:R-:W-:Y:S01]  /*23e0*/  IADD3 R3, PT, PT, R0, 0x4, RZ ;  /* 0x0000000400037810 */ /* 0x000fe20007ffe0ff */
[----:B-1----:R-:W-:-:S04]  /*23f0*/  IMAD R5, R2, UR6, R5 ;  /* 0x0000000602057c24 */ /* 0x002fc8000f8e0205 */
[----:B0-----:R-:W-:-:S05]  /*2400*/  IMAD.WIDE R6, R5, 0x4, R6 ;  /* 0x0000000405067825 */ /* 0x001fca00078e0206 */
[----:B------:R-:W-:Y:S01]  /*2410*/  STG.E desc[UR4][R6.64], R3 ;  /* 0x0000000306007986 */ /* 0x000fe2000c101904 */
[----:B------:R-:W-:Y:S05]  /*2420*/  EXIT ;  /* 0x000000000000794d */ /* 0x000fea0003800000 */
.L_x_28:
[----:B------:R-:W-:-:S07]  /*2430*/  IADD3 R0, PT, PT, R0, 0x15, RZ ;  /* 0x0000001500007810 */ /* 0x000fce0007ffe0ff */
.L_x_7:
[----:B------:R-:W0:Y:S01]  /*2440*/  LDC.64 R6, c[0x0][0x390] ;  /* 0x0000e400ff067b82 */ /* 0x000e220000000a00 */
[----:B------:R-:W1:Y:S01]  /*2450*/  LDCU UR6, c[0x0][0x398] ;  /* 0x00007300ff0677ac */ /* 0x000e620008000800 */
[----:B------:R-:W-:Y:S01]  /*2460*/  IADD3 R3, PT, PT, R0, 0x3, RZ ;  /* 0x0000000300037810 */ /* 0x000fe20007ffe0ff */
[----:B-1----:R-:W-:-:S04]  /*2470*/  IMAD R5, R2, UR6, R5 ;  /* 0x0000000602057c24 */ /* 0x002fc8000f8e0205 */
[----:B0-----:R-:W-:-:S05]  /*2480*/  IMAD.WIDE R6, R5, 0x4, R6 ;  /* 0x0000000405067825 */ /* 0x001fca00078e0206 */
[----:B------:R-:W-:Y:S01]  /*2490*/  STG.E desc[UR4][R6.64], R3 ;  /* 0x0000000306007986 */ /* 0x000fe2000c101904 */
[----:B------:R-:W-:Y:S05]  /*24a0*/  EXIT ;  /* 0x000000000000794d */ /* 0x000fea0003800000 */
.L_x_27:
[----:B------:R-:W-:-:S07]  /*24b0*/  IADD3 R0, PT, PT, R0, 0x15, RZ ;  /* 0x0000001500007810 */ /* 0x000fce0007ffe0ff */
.L_x_6:
[----:B------:R-:W0:Y:S01]  /*24c0*/  LDC.64 R6, c[0x0][0x390] ;  /* 0x0000e400ff067b82 */ /* 0x000e220000000a00 */
[----:B------:R-:W1:Y:S01]  /*24d0*/  LDCU UR6, c[0x0][0x398] ;  /* 0x00007300ff0677ac */ /* 0x000e620008000800 */
[----:B------:R-:W-:Y:S01]  /*24e0*/  IADD3 R3, PT, PT, R0, 0x2, RZ ;  /* 0x0000000200037810 */ /* 0x000fe20007ffe0ff */
[----:B-1----:R-:W-:-:S04]  /*24f0*/  IMAD R5, R2, UR6, R5 ;  /* 0x0000000602057c24 */ /* 0x002fc8000f8e0205 */
[----:B0-----:R-:W-:-:S05]  /*2500*/  IMAD.WIDE R6, R5, 0x4, R6 ;  /* 0x0000000405067825 */ /* 0x001fca00078e0206 */
[----:B------:R-:W-:Y:S01]  /*2510*/  STG.E desc[UR4][R6.64], R3 ;  /* 0x0000000306007986 */ /* 0x000fe2000c101904 */
[----:B------:R-:W-:Y:S05]  /*2520*/  EXIT ;  /* 0x000000000000794d */ /* 0x000fea0003800000 */
.L_x_26:
[----:B------:R-:W-:-:S07]  /*2530*/  IADD3 R0, PT, PT, R0, 0x15, RZ ;  /* 0x0000001500007810 */ /* 0x000fce0007ffe0ff */
.L_x_5:
[----:B------:R-:W-:Y:S05]  /*2540*/  BSYNC.RECONVERGENT B0 ;  /* 0x0000000000007941 */ /* 0x000fea0003800200 */
.L_x_3:
[----:B------:R-:W0:Y:S01]  /*2550*/  LDC.64 R6, c[0x0][0x390] ;  /* 0x0000e400ff067b82 */ /* 0x000e220000000a00 */
[----:B------:R-:W1:Y:S01]  /*2560*/  LDCU UR6, c[0x0][0x398] ;  /* 0x00007300ff0677ac */ /* 0x000e620008000800 */
[----:B------:R-:W-:Y:S01]  /*2570*/  IADD3 R3, PT, PT, R0, 0x1, RZ ;  /* 0x0000000100037810 */ /* 0x000fe20007ffe0ff */
[----:B-1----:R-:W-:-:S04]  /*2580*/  IMAD R5, R2, UR6, R5 ;  /* 0x0000000602057c24 */ /* 0x002fc8000f8e0205 */
[----:B0-----:R-:W-:-:S05]  /*2590*/  IMAD.WIDE R6, R5, 0x4, R6 ;  /* 0x0000000405067825 */ /* 0x001fca00078e0206 */
[----:B------:R-:W-:Y:S01]  /*25a0*/  STG.E desc[UR4][R6.64], R3 ;  /* 0x0000000306007986 */ /* 0x000fe2000c101904 */
[----:B------:R-:W-:Y:S05]  /*25b0*/  EXIT ;  /* 0x000000000000794d */ /* 0x000fea0003800000 */
.L_x_25:
[----:B------:R-:W-:-:S07]  /*25c0*/  IADD3 R0, PT, PT, R0, 0x15, RZ ;  /* 0x0000001500007810 */ /* 0x000fce0007ffe0ff */
.L_x_4:
[----:B------:R-:W0:Y:S01]  /*25d0*/  LDC.64 R6, c[0x0][0x390] ;  /* 0x0000e400ff067b82 */ /* 0x000e220000000a00 */
[----:B------:R-:W1:Y:S02]  /*25e0*/  LDCU UR6, c[0x0][0x398] ;  /* 0x00007300ff0677ac */ /* 0x000e640008000800 */
[----:B-1----:R-:W-:-:S04]  /*25f0*/  IMAD R5, R2, UR6, R5 ;  /* 0x0000000602057c24 */ /* 0x002fc8000f8e0205 */
[----:B0-----:R-:W-:-:S05]  /*2600*/  IMAD.WIDE R6, R5, 0x4, R6 ;  /* 0x0000000405067825 */ /* 0x001fca00078e0206 */
[----:B------:R-:W-:Y:S01]  /*2610*/  STG.E desc[UR4][R6.64], R0 ;  /* 0x0000000006007986 */ /* 0x000fe2000c101904 */
[----:B------:R-:W-:Y:S05]  /*2620*/  EXIT ;  /* 0x000000000000794d */ /* 0x000fea0003800000 */
.L_x_2:
[----:B------:R-:W-:-:S13]  /*2630*/  ISETP.GE.AND P0, PT, R8, 0x1, PT ;  /* 0x000000010800780c */ /* 0x000fda0003f06270 */
[----:B------:R-:W-:Y:S05]  /*2640*/  @!P0 BRA `(.L_x_47) ;  /* 0x0000000000488947 */ /* 0x000fea0003800000 */
[----:B------:R-:W-:Y:S01]  /*2650*/  BSSY.RECONVERGENT B0, `(.L_x_48) ;  /* 0x0000018000007945 */ /* 0x000fe20003800200 */
[----:B------:R-:W-:Y:S01]  /*2660*/  MOV R9, RZ ;  /* 0x000000ff00097202 */ /* 0x000fe20000000f00 */
[----:B------:R-:W0:Y:S01]  /*2670*/  LDCU UR7, c[0x0][0x3a0] ;  /* 0x00007400ff0777ac */ /* 0x000e220008000800 */
[----:B------:R-:W-:Y:S02]  /*2680*/  MOV R7, R4 ;  /* 0x0000000400077202 */ /* 0x000fe40000000f00 */
[----:B------:R-:W-:-:S07]  /*2690*/  MOV R0, R3 ;  /* 0x0000000300007202 */ /* 0x000fce0000000f00 */
.L_x_50:
[----:B------:R-:W-:Y:S01]  /*26a0*/  FMUL R6, R0, R0 ;  /* 0x0000000000067220 */ /* 0x000fe20000400000 */
[----:B------:R-:W-:-:S04]  /*26b0*/  FMUL R13, R7, R7 ;  /* 0x00000007070d7220 */ /* 0x000fc80000400000 */
[----:B------:R-:W-:-:S05]  /*26c0*/  FADD R8, R6, R13 ;  /* 0x0000000d06087221 */ /* 0x000fca0000000000 */
[----:B------:R-:W-:-:S13]  /*26d0*/  FSETP.GT.AND P0, PT, R8, 4, PT ;  /* 0x408000000800780b */ /* 0x000fda0003f04000 */
[----:B------:R-:W-:Y:S05]  /*26e0*/  @P0 BRA `(.L_x_49) ;  /* 0x0000000000380947 */ /* 0x000fea0003800000 */
[----:B------:R-:W-:Y:S01]  /*26f0*/  IADD3 R9, PT, PT, R9, 0x1, RZ ;  /* 0x0000000109097810 */ /* 0x000fe20007ffe0ff */
[----:B------:R-:W-:Y:S01]  /*2700*/  FADD R11, R0, R0 ;  /* 0x00000000000b7221 */ /* 0x000fe20000000000 */
[----:B0-----:R-:W-:Y:S01]  /*2710*/  MOV R8, UR7 ;  /* 0x0000000700087c02 */ /* 0x001fe20008000f00 */
[----:B------:R-:W-:Y:S02]  /*2720*/  FADD R0, R6, -R13 ;  /* 0x8000000d06007221 */ /* 0x000fe40000000000 */
[----:B------:R-:W-:Y:S01]  /*2730*/  FFMA R7, R11, R7, R4 ;  /* 0x000000070b077223 */ /* 0x000fe20000000004 */
[----:B------:R-:W-:Y:S01]  /*2740*/  ISETP.NE.AND P0, PT, R9, R8, PT ;  /* 0x000000080900720c */ /* 0x000fe20003f05270 */
[----:B------:R-:W-:-:S12]  /*2750*/  FADD R0, R3, R0 ;  /* 0x0000000003007221 */ /* 0x000fd80000000000 */
[----:B------:R-:W-:Y:S05]  /*2760*/  @P0 BRA `(.L_x_50) ;  /* 0xfffffffc00cc0947 */ /* 0x000fea000383ffff */
.L_x_47:
[----:B------:R-:W0:Y:S01]  /*2770*/  LDC.64 R6, c[0x0][0x390] ;  /* 0x0000e400ff067b82 */ /* 0x000e220000000a00 */
[----:B------:R-:W1:Y:S02]  /*2780*/  LDCU UR6, c[0x0][0x398] ;  /* 0x00007300ff0677ac */ /* 0x000e640008000800 */
[----:B-1----:R-:W-:-:S04]  /*2790*/  IMAD R5, R2, UR6, R5 ;  /* 0x0000000602057c24 */ /* 0x002fc8000f8e0205 */
[----:B0-----:R-:W-:-:S05]  /*27a0*/  IMAD.WIDE R6, R5, 0x4, R6 ;  /* 0x0000000405067825 */ /* 0x001fca00078e0206 */
[----:B------:R-:W-:Y:S01]  /*27b0*/  STG.E desc[UR4][R6.64], R8 ;  /* 0x0000000806007986 */ /* 0x000fe2000c101904 */
[----:B------:R-:W-:Y:S05]  /*27c0*/  EXIT ;  /* 0x000000000000794d */ /* 0x000fea0003800000 */
.L_x_49:
[----:B0-----:R-:W-:Y:S05]  /*27d0*/  BSYNC.RECONVERGENT B0 ;  /* 0x0000000000007941 */ /* 0x001fea0003800200 */
.L_x_48:
[----:B------:R-:W0:Y:S01]  /*27e0*/  LDC.64 R6, c[0x0][0x390] ;  /* 0x0000e400ff067b82 */ /* 0x000e220000000a00 */
[----:B------:R-:W1:Y:S02]  /*27f0*/  LDCU UR6, c[0x0][0x398] ;  /* 0x00007300ff0677ac */ /* 0x000e640008000800 */
[----:B-1----:R-:W-:-:S04]  /*2800*/  IMAD R5, R2, UR6, R5 ;  /* 0x0000000602057c24 */ /* 0x002fc8000f8e0205 */
[----:B0-----:R-:W-:-:S05]  /*2810*/  IMAD.WIDE R6, R5, 0x4, R6 ;  /* 0x0000000405067825 */ /* 0x001fca00078e0206 */
[----:B------:R-:W-:Y:S01]  /*2820*/  STG.E desc[UR4][R6.64], R9 ;  /* 0x0000000906007986 */ /* 0x000fe2000c101904 */
[----:B------:R-:W-:Y:S05]  /*2830*/  EXIT ;  /* 0x000000000000794d */ /* 0x000fea0003800000 */
        .weak           $__internal_0_$__cuda_sm3x_div_rn_noftz_f32_slowpath
        .type           $__internal_0_$__cuda_sm3x_div_rn_noftz_f32_slowpath,@function
        .size           $__internal_0_$__cuda_sm3x_div_rn_noftz_f32_slowpath,(.L_x_60 - $__internal_0_$__cuda_sm3x_div_rn_noftz_f32_slowpath)
$__internal_0_$__cuda_sm3x_div_rn_noftz_f32_slowpath:
[----:B------:R-:W-:Y:S02]  /*2840*/  SHF.R.U32.HI R8, RZ, 0x17, R3 ;  /* 0x00000017ff087819 */ /* 0x000fe40000011603 */
[----:B------:R-:W-:Y:S02]  /*2850*/  SHF.R.U32.HI R7, RZ, 0x17, R0 ;  /* 0x00000017ff077819 */ /* 0x000fe40000011600 */
[----:B------:R-:W-:Y:S02]  /*2860*/  LOP3.LUT R12, R8, 0xff, RZ, 0xc0, !PT ;  /* 0x000000ff080c7812 */ /* 0x000fe400078ec0ff */
[----:B------:R-:W-:Y:S02]  /*2870*/  LOP3.LUT R10, R7, 0xff, RZ, 0xc0, !PT ;  /* 0x000000ff070a7812 */ /* 0x000fe400078ec0ff */
[----:B------:R-:W-:Y:S02]  /*2880*/  IADD3 R9, PT, PT, R12, -0x1, RZ ;  /* 0xffffffff0c097810 */ /* 0x000fe40007ffe0ff */
[----:B------:R-:W-:-:S02]  /*2890*/  IADD3 R8, PT, PT, R10, -0x1, RZ ;  /* 0xffffffff0a087810 */ /* 0x000fc40007ffe0ff */
[----:B------:R-:W-:-:S04]  /*28a0*/  ISETP.GT.U32.AND P0, PT, R9, 0xfd, PT ;  /* 0x000000fd0900780c */ /* 0x000fc80003f04070 */
[----:B------:R-:W-:-:S13]  /*28b0*/  ISETP.GT.U32.OR P0, PT, R8, 0xfd, P0 ;  /* 0x000000fd0800780c */ /* 0x000fda0000704470 */
[----:B------:R-:W-:Y:S01]  /*28c0*/  @!P0 MOV R7, RZ ;  /* 0x000000ff00078202 */ /* 0x000fe20000000f00 */
[----:B------:R-:W-:Y:S06]  /*28d0*/  @!P0 BRA `(.L_x_51) ;  /* 0x00000000005c8947 */ /* 0x000fec0003800000 */
[----:B------:R-:W-:Y:S02]  /*28e0*/  FSETP.GTU.FTZ.AND P0, PT, |R0|, +INF , PT ;  /* 0x7f8000000000780b */ /* 0x000fe40003f1c200 */
[----:B------:R-:W-:-:S04]  /*28f0*/  FSETP.GTU.FTZ.AND P1, PT, |R3|, +INF , PT ;  /* 0x7f8000000300780b */ /* 0x000fc80003f3c200 */
[----:B------:R-:W-:-:S13]  /*2900*/  PLOP3.LUT P0, PT, P0, P1, PT, 0xf8, 0x8f ;  /* 0x00000000008f781c */ /* 0x000fda0000703f70 */
[----:B------:R-:W-:Y:S05]  /*2910*/  @P0 BRA `(.L_x_52) ;  /* 0x0000000400440947 */ /* 0x000fea0003800000 */
[----:B------:R-:W-:-:S13]  /*2920*/  LOP3.LUT P0, RZ, R3, 0x7fffffff, R0, 0xc8, !PT ;  /* 0x7fffffff03ff7812 */ /* 0x000fda000780c800 */
[----:B------:R-:W-:Y:S05]  /*2930*/  @!P0 BRA `(.L_x_53) ;  /* 0x0000000400348947 */ /* 0x000fea0003800000 */
[C---:B------:R-:W-:Y:S02]  /*2940*/  FSETP.NEU.FTZ.AND P2, PT, |R0|.reuse, +INF , PT ;  /* 0x7f8000000000780b */ /* 0x040fe40003f5d200 */
[----:B------:R-:W-:Y:S02]  /*2950*/  FSETP.NEU.FTZ.AND P1, PT, |R3|, +INF , PT ;  /* 0x7f8000000300780b */ /* 0x000fe40003f3d200 */
[----:B------:R-:W-:-:S11]  /*2960*/  FSETP.NEU.FTZ.AND P0, PT, |R0|, +INF , PT ;  /* 0x7f8000000000780b */ /* 0x000fd60003f1d200 */
[----:B------:R-:W-:Y:S05]  /*2970*/  @!P1 BRA !P2, `(.L_x_53) ;  /* 0x0000000400249947 */ /* 0x000fea0005000000 */
[----:B------:R-:W-:-:S04]  /*2980*/  LOP3.LUT P2, RZ, R0, 0x7fffffff, RZ, 0xc0, !PT ;  /* 0x7fffffff00ff7812 */ /* 0x000fc8000784c0ff */
[----:B------:R-:W-:-:S13]  /*2990*/  PLOP3.LUT P1, PT, P1, P2, PT, 0x2f, 0xf2 ;  /* 0x0000000000f2781c */ /* 0x000fda0000f24577 */
[----:B------:R-:W-:Y:S05]  /*29a0*/  @P1 BRA `(.L_x_54) ;  /* 0x0000000400101947 */ /* 0x000fea0003800000 */
[----:B------:R-:W-:-:S04]  /*29b0*/  LOP3.LUT P1, RZ, R3, 0x7fffffff, RZ, 0xc0, !PT ;  /* 0x7fffffff03ff7812 */ /* 0x000fc8000782c0ff */
[----:B------:R-:W-:-:S13]  /*29c0*/  PLOP3.LUT P0, PT, P0, P1, PT, 0x2f, 0xf2 ;  /* 0x0000000000f2781c */ /* 0x000fda0000702577 */
[----:B------:R-:W-:Y:S05]  /*29d0*/  @P0 BRA `(.L_x_55) ;  /* 0x0000000000f80947 */ /* 0x000fea0003800000 */
[----:B------:R-:W-:Y:S02]  /*29e0*/  ISETP.GE.AND P0, PT, R8, RZ, PT ;  /* 0x000000ff0800720c */ /* 0x000fe40003f06270 */
[----:B------:R-:W-:-:S11]  /*29f0*/  ISETP.GE.AND P1, PT, R9, RZ, PT ;  /* 0x000000ff0900720c */ /* 0x000fd60003f26270 */
[----:B------:R-:W-:Y:S01]  /*2a00*/  @P0 MOV R7, RZ ;  /* 0x000000ff00070202 */ /* 0x000fe20000000f00 */
[----:B------:R-:W-:Y:S01]  /*2a10*/  @!P0 FFMA R0, R0, 1.84467440737095516160e+19, RZ ;  /* 0x5f80000000008823 */ /* 0x000fe200000000ff */
[----:B------:R-:W-:Y:S01]  /*2a20*/  @!P0 MOV R7, 0xffffffc0 ;  /* 0xffffffc000078802 */ /* 0x000fe20000000f00 */
[----:B------:R-:W-:-:S03]  /*2a30*/  @!P1 FFMA R3, R3, 1.84467440737095516160e+19, RZ ;  /* 0x5f80000003039823 */ /* 0x000fc600000000ff */
[----:B------:R-:W-:-:S07]  /*2a40*/  @!P1 IADD3 R7, PT, PT, R7, 0x40, RZ ;  /* 0x0000004007079810 */ /* 0x000fce0007ffe0ff */
.L_x_51:
[----:B------:R-:W-:-:S04]  /*2a50*/  LEA R8, R12, 0xc0800000, 0x17 ;  /* 0xc08000000c087811 */ /* 0x000fc800078eb8ff */
[----:B------:R-:W-:Y:S02]  /*2a60*/  IADD3 R8, PT, PT, -R8, R3, RZ ;  /* 0x0000000308087210 */ /* 0x000fe40007ffe1ff */
[----:B------:R-:W-:Y:S02]  /*2a70*/  IADD3 R3, PT, PT, R10, -0x7f, RZ ;  /* 0xffffff810a037810 */ /* 0x000fe40007ffe0ff */
[----:B------:R0:W1:Y:S01]  /*2a80*/  MUFU.RCP R9, R8 ;  /* 0x0000000800097308 */ /* 0x0000620000001000 */
[----:B------:R-:W-:Y:S02]  /*2a90*/  FADD.FTZ R11, -R8, -RZ ;  /* 0x800000ff080b7221 */ /* 0x000fe40000010100 */
[C---:B------:R-:W-:Y:S01]  /*2aa0*/  IMAD R0, R3.reuse, -0x800000, R0 ;  /* 0xff80000003007824 */ /* 0x040fe200078e0200 */
[----:B0-----:R-:W-:-:S04]  /*2ab0*/  IADD3 R8, PT, PT, R3, 0x7f, -R12 ;  /* 0x0000007f03087810 */ /* 0x001fc80007ffe80c */
[----:B------:R-:W-:Y:S01]  /*2ac0*/  IADD3 R8, PT, PT, R8, R7, RZ ;  /* 0x0000000708087210 */ /* 0x000fe20007ffe0ff */
[----:B-1----:R-:W-:-:S04]  /*2ad0*/  FFMA R10, R9, R11, 1 ;  /* 0x3f800000090a7423 */ /* 0x002fc8000000000b */
[----:B------:R-:W-:-:S04]  /*2ae0*/  FFMA R14, R9, R10, R9 ;  /* 0x0000000a090e7223 */ /* 0x000fc80000000009 */
[----:B------:R-:W-:-:S04]  /*2af0*/  FFMA R9, R0, R14, RZ ;  /* 0x0000000e00097223 */ /* 0x000fc800000000ff */
[----:B------:R-:W-:-:S04]  /*2b00*/  FFMA R10, R11, R9, R0 ;  /* 0x000000090b0a7223 */ /* 0x000fc80000000000 */
[----:B------:R-:W-:-:S04]  /*2b10*/  FFMA R9, R14, R10, R9 ;  /* 0x0000000a0e097223 */ /* 0x000fc80000000009 */
[----:B------:R-:W-:-:S04]  /*2b20*/  FFMA R10, R11, R9, R0 ;  /* 0x000000090b0a7223 */ /* 0x000fc80000000000 */
[----:B------:R-:W-:-:S05]  /*2b30*/  FFMA R0, R14, R10, R9 ;  /* 0x0000000a0e007223 */ /* 0x000fca0000000009 */
[----:B------:R-:W-:-:S04]  /*2b40*/  SHF.R.U32.HI R3, RZ, 0x17, R0 ;  /* 0x00000017ff037819 */ /* 0x000fc80000011600 */
[----:B------:R-:W-:-:S04]  /*2b50*/  LOP3.LUT R3, R3, 0xff, RZ, 0xc0, !PT ;  /* 0x000000ff03037812 */ /* 0x000fc800078ec0ff */
[----:B------:R-:W-:-:S04]  /*2b60*/  IADD3 R11, PT, PT, R3, R8, RZ ;  /* 0x00000008030b7210 */ /* 0x000fc80007ffe0ff */
[----:B------:R-:W-:-:S04]  /*2b70*/  IADD3 R3, PT, PT, R11, -0x1, RZ ;  /* 0xffffffff0b037810 */ /* 0x000fc80007ffe0ff */
[----:B------:R-:W-:-:S13]  /*2b80*/  ISETP.GE.U32.AND P0, PT, R3, 0xfe, PT ;  /* 0x000000fe0300780c */ /* 0x000fda0003f06070 */
[----:B------:R-:W-:Y:S05]  /*2b90*/  @!P0 BRA `(.L_x_56) ;  /* 0x0000000000808947 */ /* 0x000fea0003800000 */
[----:B------:R-:W-:-:S13]  /*2ba0*/  ISETP.GT.AND P0, PT, R11, 0xfe, PT ;  /* 0x000000fe0b00780c */ /* 0x000fda0003f04270 */
[----:B------:R-:W-:Y:S05]  /*2bb0*/  @P0 BRA `(.L_x_57) ;  /* 0x00000000006c0947 */ /* 0x000fea0003800000 */
[----:B------:R-:W-:-:S13]  /*2bc0*/  ISETP.GE.AND P0, PT, R11, 0x1, PT ;  /* 0x000000010b00780c */ /* 0x000fda0003f06270 */
[----:B------:R-:W-:Y:S05]  /*2bd0*/  @P0 BRA `(.L_x_58) ;  /* 0x0000000000980947 */ /* 0x000fea0003800000 */
[----:B------:R-:W-:Y:S02]  /*2be0*/  ISETP.GE.AND P0, PT, R11, -0x18, PT ;  /* 0xffffffe80b00780c */ /* 0x000fe40003f06270 */
[----:B------:R-:W-:-:S11]  /*2bf0*/  LOP3.LUT R0, R0, 0x80000000, RZ, 0xc0, !PT ;  /* 0x8000000000007812 */ /* 0x000fd600078ec0ff */
[----:B------:R-:W-:Y:S05]  /*2c00*/  @!P0 BRA `(.L_x_58) ;  /* 0x00000000008c8947 */ /* 0x000fea0003800000 */
[CCC-:B------:R-:W-:Y:S01]  /*2c10*/  FFMA.RZ R3, R14.reuse, R10.reuse, R9.reuse ;  /* 0x0000000a0e037223 */ /* 0x1c0fe2000000c009 */
[CCC-:B------:R-:W-:Y:S01]  /*2c20*/  FFMA.RM R8, R14.reuse, R10.reuse, R9.reuse ;  /* 0x0000000a0e087223 */ /* 0x1c0fe20000004009 */
[C---:B------:R-:W-:Y:S02]  /*2c30*/  ISETP.NE.AND P2, PT, R11.reuse, RZ, PT ;  /* 0x000000ff0b00720c */ /* 0x040fe40003f45270 */
[----:B------:R-:W-:Y:S02]  /*2c40*/  ISETP.NE.AND P1, PT, R11, RZ, PT ;  /* 0x000000ff0b00720c */ /* 0x000fe40003f25270 */
[----:B------:R-:W-:Y:S01]  /*2c50*/  LOP3.LUT R7, R3, 0x7fffff, RZ, 0xc0, !PT ;  /* 0x007fffff03077812 */ /* 0x000fe200078ec0ff */
[----:B------:R-:W-:Y:S01]  /*2c60*/  FFMA.RP R3, R14, R10, R9 ;  /* 0x0000000a0e037223 */ /* 0x000fe20000008009 */
[----:B------:R-:W-:Y:S02]  /*2c70*/  IADD3 R10, PT, PT, R11, 0x20, RZ ;  /* 0x000000200b0a7810 */ /* 0x000fe40007ffe0ff */
[----:B------:R-:W-:-:S02]  /*2c80*/  LOP3.LUT R7, R7, 0x800000, RZ, 0xfc, !PT ;  /* 0x0080000007077812 */ /* 0x000fc400078efcff */
[----:B------:R-:W-:Y:S02]  /*2c90*/  IADD3 R9, PT, PT, -R11, RZ, RZ ;  /* 0x000000ff0b097210 */ /* 0x000fe40007ffe1ff */
[----:B------:R-:W-:Y:S02]  /*2ca0*/  SHF.L.U32 R10, R7, R10, RZ ;  /* 0x0000000a070a7219 */ /* 0x000fe400000006ff */
[----:B------:R-:W-:Y:S02]  /*2cb0*/  FSETP.NEU.FTZ.AND P0, PT, R3, R8, PT ;  /* 0x000000080300720b */ /* 0x000fe40003f1d000 */
[----:B------:R-:W-:Y:S02]  /*2cc0*/  SEL R8, R9, RZ, P2 ;  /* 0x000000ff09087207 */ /* 0x000fe40001000000 */
[----:B------:R-:W-:Y:S02]  /*2cd0*/  ISETP.NE.AND P1, PT, R10, RZ, P1 ;  /* 0x000000ff0a00720c */ /* 0x000fe40000f25270 */
[----:B------:R-:W-:-:S02]  /*2ce0*/  SHF.R.U32.HI R8, RZ, R8, R7 ;  /* 0x00000008ff087219 */ /* 0x000fc40000011607 */
[----:B------:R-:W-:Y:S02]  /*2cf0*/  PLOP3.LUT P0, PT, P0, P1, PT, 0xf8, 0x8f ;  /* 0x00000000008f781c */ /* 0x000fe40000703f70 */
[----:B------:R-:W-:Y:S02]  /*2d00*/  SHF.R.U32.HI R10, RZ, 0x1, R8 ;  /* 0x00000001ff0a7819 */ /* 0x000fe40000011608 */
[----:B------:R-:W-:-:S04]  /*2d10*/  SEL R3, RZ, 0x1, !P0 ;  /* 0x00000001ff037807 */ /* 0x000fc80004000000 */
[----:B------:R-:W-:-:S04]  /*2d20*/  LOP3.LUT R3, R3, 0x1, R10, 0xf8, !PT ;  /* 0x0000000103037812 */ /* 0x000fc800078ef80a */
[----:B------:R-:W-:-:S04]  /*2d30*/  LOP3.LUT R3, R3, R8, RZ, 0xc0, !PT ;  /* 0x0000000803037212 */ /* 0x000fc800078ec0ff */
[----:B------:R-:W-:-:S04]  /*2d40*/  IADD3 R3, PT, PT, R10, R3, RZ ;  /* 0x000000030a037210 */ /* 0x000fc80007ffe0ff */
[----:B------:R-:W-:Y:S01]  /*2d50*/  LOP3.LUT R0, R3, R0, RZ, 0xfc, !PT ;  /* 0x0000000003007212 */ /* 0x000fe200078efcff */
[----:B------:R-:W-:Y:S06]  /*2d60*/  BRA `(.L_x_58) ;  /* 0x0000000000347947 */ /* 0x000fec0003800000 */
.L_x_57:
[----:B------:R-:W-:-:S04]  /*2d70*/  LOP3.LUT R0, R0, 0x80000000, RZ, 0xc0, !PT ;  /* 0x8000000000007812 */ /* 0x000fc800078ec0ff */
[----:B------:R-:W-:Y:S01]  /*2d80*/  LOP3.LUT R0, R0, 0x7f800000, RZ, 0xfc, !PT ;  /* 0x7f80000000007812 */ /* 0x000fe200078efcff */
[----:B------:R-:W-:Y:S06]  /*2d90*/  BRA `(.L_x_58) ;  /* 0x0000000000287947 */ /* 0x000fec0003800000 */
.L_x_56:
[----:B------:R-:W-:Y:S01]  /*2da0*/  LEA R0, R8, R0, 0x17 ;  /* 0x0000000008007211 */ /* 0x000fe200078eb8ff */
[----:B------:R-:W-:Y:S06]  /*2db0*/  BRA `(.L_x_58) ;  /* 0x0000000000207947 */ /* 0x000fec0003800000 */
.L_x_55:
[----:B------:R-:W-:-:S04]  /*2dc0*/  LOP3.LUT R0, R3, 0x80000000, R0, 0x48, !PT ;  /* 0x8000000003007812 */ /* 0x000fc800078e4800 */
[----:B------:R-:W-:Y:S01]  /*2dd0*/  LOP3.LUT R0, R0, 0x7f800000, RZ, 0xfc, !PT ;  /* 0x7f80000000007812 */ /* 0x000fe200078efcff */
[----:B------:R-:W-:Y:S06]  /*2de0*/  BRA `(.L_x_58) ;  /* 0x0000000000147947 */ /* 0x000fec0003800000 */
.L_x_54:
[----:B------:R-:W-:Y:S01]  /*2df0*/  LOP3.LUT R0, R3, 0x80000000, R0, 0x48, !PT ;  /* 0x8000000003007812 */ /* 0x000fe200078e4800 */
[----:B------:R-:W-:Y:S06]  /*2e00*/  BRA `(.L_x_58) ;  /* 0x00000000000c7947 */ /* 0x000fec0003800000 */
.L_x_53:
[----:B------:R-:W0:Y:S01]  /*2e10*/  MUFU.RSQ R0, -QNAN ;  /* 0xffc0000000007908 */ /* 0x000e220000001400 */
[----:B------:R-:W-:Y:S05]  /*2e20*/  BRA `(.L_x_58) ;  /* 0x0000000000047947 */ /* 0x000fea0003800000 */
.L_x_52:
[----:B------:R-:W-:-:S07]  /*2e30*/  FADD.FTZ R0, R0, R3 ;  /* 0x0000000300007221 */ /* 0x000fce0000010000 */
.L_x_58:
[----:B------:R-:W-:-:S04]  /*2e40*/  HFMA2 R7, -RZ, RZ, 0, 0 ;  /* 0x00000000ff077431 */ /* 0x000fc800000001ff */
[----:B0-----:R-:W-:Y:S05]  /*2e50*/  RET.REL.NODEC R6 `(_Z12mandelKernelffffPiiii) ;  /* 0xffffffd006687950 */ /* 0x001fea0003c3ffff */
.L_x_59:
[----:B------:R-:W-:-:S00]  /*2e60*/  BRA `(.L_x_59) ;  /* 0xfffffffc00fc7947 */ /* 0x000fc0000383ffff */
[----:B------:R-:W-:-:S00]  /*2e70*/  NOP ;  /* 0x0000000000007918 */ /* 0x000fc00000000000 */
        /* <DEDUP_REMOVED lines=8> */
.L_x_60:


//--------------------- .nv.shared.reserved.0     --------------------------
	.section	.nv.shared.reserved.0,"aw",@nobits
	.weak		__nv_reservedSMEM_offset_0_alias
	.size		__nv_reservedSMEM_offset_0_alias, 0, 64
	.other		__nv_reservedSMEM_offset_0_alias,@"STO_CUDA_RESERVED_SHARED STV_DEFAULT"
__nv_reservedSMEM_offset_0_alias:
	.zero		0
	.zero		64


//--------------------- .nv.constant0._Z12mandelKernelffffPiiii --------------------------
	.section	.nv.constant0._Z12mandelKernelffffPiiii,"a",@progbits
	.sectionflags	@""
	.align	4
.nv.constant0._Z12mandelKernelffffPiiii:
	.zero		932


//--------------------- SYMBOLS --------------------------

	.type		.nv.reservedSmem.offset0,@object
	.size		.nv.reservedSmem.offset0,0x4
